// auto-generated by cutlass_sweep.gemm — config: {"arch": "sm_100", "cluster_m": 2, "cluster_n": 2, "dtype": "bf16", "dtype_b": "bf16", "layout": "nt", "stages": 0, "tile_k": 32, "tile_m": 128, "tile_n": 128}
#include "cutlass/cutlass.h"
#include "cutlass/gemm/collective/collective_builder.hpp"
#include "cutlass/gemm/device/gemm_universal_adapter.h"
#include "cutlass/gemm/kernel/gemm_universal.hpp"
#include "cutlass/epilogue/collective/collective_builder.hpp"

using ElemA = cutlass::bfloat16_t;
using ElemB = cutlass::bfloat16_t;
using ElemCD = cutlass::bfloat16_t;
using Acc  = float;
using TileShape    = cute::Shape<cute::_128, cute::_128, cute::_32>;
using ClusterShape = cute::Shape<cute::_2, cute::_2, cute::_1>;

using CollectiveEpilogue = typename cutlass::epilogue::collective::CollectiveBuilder<
    cutlass::arch::Sm100, cutlass::arch::OpClassTensorOp,
    TileShape, ClusterShape,
    cutlass::epilogue::collective::EpilogueTileAuto,
    Acc, Acc,
    ElemCD, cutlass::layout::RowMajor, 128 / cutlass::sizeof_bits<ElemCD>::value,
    ElemCD, cutlass::layout::RowMajor, 128 / cutlass::sizeof_bits<ElemCD>::value,
    cutlass::epilogue::collective::EpilogueScheduleAuto
  >::CollectiveOp;

using CollectiveMainloop = typename cutlass::gemm::collective::CollectiveBuilder<
    cutlass::arch::Sm100, cutlass::arch::OpClassTensorOp,
    ElemA, cutlass::layout::RowMajor, 128 / cutlass::sizeof_bits<ElemA>::value,
    ElemB, cutlass::layout::ColumnMajor, 128 / cutlass::sizeof_bits<ElemB>::value,
    Acc,
    TileShape, ClusterShape,
    cutlass::gemm::collective::StageCountAutoCarveout<static_cast<int>(sizeof(typename CollectiveEpilogue::SharedStorage))>,
    cutlass::gemm::collective::KernelScheduleAuto
  >::CollectiveOp;

using GemmKernel = cutlass::gemm::kernel::GemmUniversal<
    cute::Shape<int,int,int,int>,
    CollectiveMainloop,
    CollectiveEpilogue
>;
using Gemm = cutlass::gemm::device::GemmUniversalAdapter<GemmKernel>;

// Force the device kernel symbol into the cubin without needing a host main.
auto* _anchor = &cutlass::device_kernel<GemmKernel>;


// ===== COMPILED SASS (sm_100a) =====

	.target	sm_100a

	.elftype	@"ET_EXEC"


//--------------------- .note.nv.tkinfo           --------------------------
	.section	.note.nv.tkinfo,"",@"SHT_NOTE"
	.sectionflags	@"SHF_NOTE_NV_TKINFO"
	.tkinfo
        /*0018*/ 	.word	0x00000002
        /*0030*/ 	.string	""
        /*0030*/ 	.string	"ptxas"
        /*0030*/ 	.string	"Cuda compilation tools, release 13.0, V13.0.88"
        /*0030*/ 	.string	"Build cuda_13.0.r13.0/compiler.36424714_0"
        /*0030*/ 	.string	"-arch sm_100a -m 64 "



//--------------------- .note.nv.cuinfo           --------------------------
	.section	.note.nv.cuinfo,"",@"SHT_NOTE"
	.sectionflags	@"SHF_NOTE_NV_CUINFO"
        /*0018*/ 	.short	0x0002
        /*001a*/ 	.short	0x0064
        /*001c*/ 	.short	0x0082
	.zero		2


//--------------------- .nv.info                  --------------------------
	.section	.nv.info,"",@"SHT_CUDA_INFO"
	.align	4


	//----- nvinfo : EIATTR_REGCOUNT
	.align		4
        /*0000*/ 	.byte	0x04, 0x2f
        /*0002*/ 	.short	(.L_19 - .L_18)
	.align		4
.L_18:
        /*0004*/ 	.word	index@(_ZN7cutlass13device_kernelINS_4gemm6kernel13GemmUniversalIN4cute5tupleIJiiiiEEENS1_10collective13CollectiveMmaINS1_35MainloopSm100TmaUmmaWarpSpecializedILi26ELi2ELi4ENS5_IJNS4_1CILi2EEESB_NSA_ILi1EEEEEEEENS5_IJNSA_ILi128EEESF_NSA_ILi32EEEEEENS_10bfloat16_tENS5_IJlSC_lEEESI_SJ_NS4_8TiledMMAINS4_8MMA_AtomIJNS4_26SM100_MMA_F16BF16_2x1SM_SSISI_SI_fLi128ELi128ELNS4_4UMMA5MajorE0ELSO_0ELNSN_7ScaleInE0ELSP_0EEEEEENS4_6LayoutINS5_IJSC_SC_SC_EEENS5_IJNSA_ILi0EEESU_SU_EEEEENS5_IJNS4_10UnderscoreESX_SX_EEEEENS4_28SM100_TMA_2SM_LOAD_MULTICASTENS4_14ComposedLayoutINS4_7SwizzleILi2ELi4ELi3EEENS4_18smem_ptr_flag_bitsILi16EEENSS_INS5_IJNSA_ILi8EEESG_EEENS5_IJSG_SC_EEEEEEEvNS4_8identityENS4_18SM100_TMA_2SM_LOADES1A_vS1B_EENS_8epilogue10collective18CollectiveEpilogueINS1E_23Sm100TmaWarpSpecializedILi4ELi2ELi16ELb1ELb0EEEJNS5_IJNSA_ILi64EEESF_SG_EEENS5_IJNSS_IS1J_SC_EENSS_INS5_IJNSA_ILi16EEESB_EEENS5_IJSC_S1J_EEEEEEEESI_SJ_SI_SJ_NS1E_6fusion15FusionCallbacksIS1I_NS1R_17LinearCombinationISI_fSI_fLNS_15FloatRoundStyleE2EEES1K_S1Q_JEEENS4_5SM1004TMEM4LOAD26SM100_TMEM_LOAD_32dp32b16xENS4_13SM90_TMA_LOADENS11_INS12_ILi1ELi4ELi3EEES15_NSS_INS5_IJS16_S1M_EEENS5_IJS1M_SC_EEEEEEENS4_39AutoVectorizingCopyWithAssumedAlignmentILi128EEENS4_14SM90_TMA_STOREES26_S28_S28_EEEvvEEEEvNT_6ParamsE)
        /*0008*/ 	.word	0x00000044


	//----- nvinfo : EIATTR_FRAME_SIZE
	.align		4
.L_19:
        /*000c*/ 	.byte	0x04, 0x11
        /*000e*/ 	.short	(.L_21 - .L_20)
	.align		4
.L_20:
        /*0010*/ 	.word	index@($__internal_2_$__cuda_sm10x_tcgen05_guardrail_trap_unallocated_columns_being_dealloced)
        /*0014*/ 	.word	0x00000000


	//----- nvinfo : EIATTR_FRAME_SIZE
	.align		4
.L_21:
        /*0018*/ 	.byte	0x04, 0x11
        /*001a*/ 	.short	(.L_23 - .L_22)
	.align		4
.L_22:
        /*001c*/ 	.word	index@($__internal_1_$__cuda_sm10x_tcgen05_guardrail_trap_phase_invalid_during_alloc)
        /*0020*/ 	.word	0x00000000


	//----- nvinfo : EIATTR_FRAME_SIZE
	.align		4
.L_23:
        /*0024*/ 	.byte	0x04, 0x11
        /*0026*/ 	.short	(.L_25 - .L_24)
	.align		4
.L_24:
        /*0028*/ 	.word	index@($__internal_0_$__cuda_sm10x_tcgen05_guardrail_trap_col_being_dealloced_not_returned_by_alloc)
        /*002c*/ 	.word	0x00000000


	//----- nvinfo : EIATTR_FRAME_SIZE
	.align		4
.L_25:
        /*0030*/ 	.byte	0x04, 0x11
        /*0032*/ 	.short	(.L_27 - .L_26)
	.align		4
.L_26:
        /*0034*/ 	.word	index@(_ZN7cutlass13device_kernelINS_4gemm6kernel13GemmUniversalIN4cute5tupleIJiiiiEEENS1_10collective13CollectiveMmaINS1_35MainloopSm100TmaUmmaWarpSpecializedILi26ELi2ELi4ENS5_IJNS4_1CILi2EEESB_NSA_ILi1EEEEEEEENS5_IJNSA_ILi128EEESF_NSA_ILi32EEEEEENS_10bfloat16_tENS5_IJlSC_lEEESI_SJ_NS4_8TiledMMAINS4_8MMA_AtomIJNS4_26SM100_MMA_F16BF16_2x1SM_SSISI_SI_fLi128ELi128ELNS4_4UMMA5MajorE0ELSO_0ELNSN_7ScaleInE0ELSP_0EEEEEENS4_6LayoutINS5_IJSC_SC_SC_EEENS5_IJNSA_ILi0EEESU_SU_EEEEENS5_IJNS4_10UnderscoreESX_SX_EEEEENS4_28SM100_TMA_2SM_LOAD_MULTICASTENS4_14ComposedLayoutINS4_7SwizzleILi2ELi4ELi3EEENS4_18smem_ptr_flag_bitsILi16EEENSS_INS5_IJNSA_ILi8EEESG_EEENS5_IJSG_SC_EEEEEEEvNS4_8identityENS4_18SM100_TMA_2SM_LOADES1A_vS1B_EENS_8epilogue10collective18CollectiveEpilogueINS1E_23Sm100TmaWarpSpecializedILi4ELi2ELi16ELb1ELb0EEEJNS5_IJNSA_ILi64EEESF_SG_EEENS5_IJNSS_IS1J_SC_EENSS_INS5_IJNSA_ILi16EEESB_EEENS5_IJSC_S1J_EEEEEEEESI_SJ_SI_SJ_NS1E_6fusion15FusionCallbacksIS1I_NS1R_17LinearCombinationISI_fSI_fLNS_15FloatRoundStyleE2EEES1K_S1Q_JEEENS4_5SM1004TMEM4LOAD26SM100_TMEM_LOAD_32dp32b16xENS4_13SM90_TMA_LOADENS11_INS12_ILi1ELi4ELi3EEES15_NSS_INS5_IJS16_S1M_EEENS5_IJS1M_SC_EEEEEEENS4_39AutoVectorizingCopyWithAssumedAlignmentILi128EEENS4_14SM90_TMA_STOREES26_S28_S28_EEEvvEEEEvNT_6ParamsE)
        /*0038*/ 	.word	0x00000000


	//----- nvinfo : EIATTR_MIN_STACK_SIZE
	.align		4
.L_27:
        /*003c*/ 	.byte	0x04, 0x12
        /*003e*/ 	.short	(.L_29 - .L_28)
	.align		4
.L_28:
        /*0040*/ 	.word	index@(_ZN7cutlass13device_kernelINS_4gemm6kernel13GemmUniversalIN4cute5tupleIJiiiiEEENS1_10collective13CollectiveMmaINS1_35MainloopSm100TmaUmmaWarpSpecializedILi26ELi2ELi4ENS5_IJNS4_1CILi2EEESB_NSA_ILi1EEEEEEEENS5_IJNSA_ILi128EEESF_NSA_ILi32EEEEEENS_10bfloat16_tENS5_IJlSC_lEEESI_SJ_NS4_8TiledMMAINS4_8MMA_AtomIJNS4_26SM100_MMA_F16BF16_2x1SM_SSISI_SI_fLi128ELi128ELNS4_4UMMA5MajorE0ELSO_0ELNSN_7ScaleInE0ELSP_0EEEEEENS4_6LayoutINS5_IJSC_SC_SC_EEENS5_IJNSA_ILi0EEESU_SU_EEEEENS5_IJNS4_10UnderscoreESX_SX_EEEEENS4_28SM100_TMA_2SM_LOAD_MULTICASTENS4_14ComposedLayoutINS4_7SwizzleILi2ELi4ELi3EEENS4_18smem_ptr_flag_bitsILi16EEENSS_INS5_IJNSA_ILi8EEESG_EEENS5_IJSG_SC_EEEEEEEvNS4_8identityENS4_18SM100_TMA_2SM_LOADES1A_vS1B_EENS_8epilogue10collective18CollectiveEpilogueINS1E_23Sm100TmaWarpSpecializedILi4ELi2ELi16ELb1ELb0EEEJNS5_IJNSA_ILi64EEESF_SG_EEENS5_IJNSS_IS1J_SC_EENSS_INS5_IJNSA_ILi16EEESB_EEENS5_IJSC_S1J_EEEEEEEESI_SJ_SI_SJ_NS1E_6fusion15FusionCallbacksIS1I_NS1R_17LinearCombinationISI_fSI_fLNS_15FloatRoundStyleE2EEES1K_S1Q_JEEENS4_5SM1004TMEM4LOAD26SM100_TMEM_LOAD_32dp32b16xENS4_13SM90_TMA_LOADENS11_INS12_ILi1ELi4ELi3EEES15_NSS_INS5_IJS16_S1M_EEENS5_IJS1M_SC_EEEEEEENS4_39AutoVectorizingCopyWithAssumedAlignmentILi128EEENS4_14SM90_TMA_STOREES26_S28_S28_EEEvvEEEEvNT_6ParamsE)
        /*0044*/ 	.word	0x00000000
.L_29:


//--------------------- .nv.compat                --------------------------
	.section	.nv.compat,"",@"SHT_CUDA_COMPAT_INFO"
	.align	4
        /*0000*/ 	.byte	0x02, 0x09, 0x01, 0x00, 0x02, 0x02, 0x02, 0x00, 0x02, 0x05, 0x05, 0x00, 0x03, 0x07, 0x01, 0x01
        /*0010*/ 	.byte	0x02, 0x03, 0x01, 0x00, 0x02, 0x06, 0x01, 0x00, 0x04, 0x0b, 0x08, 0x00, 0x09, 0x00, 0x00, 0x00
        /*0020*/ 	.byte	0x00, 0x00, 0x00, 0x00


//--------------------- .nv.info._ZN7cutlass13device_kernelINS_4gemm6kernel13GemmUniversalIN4cute5tupleIJiiiiEEENS1_10collective13CollectiveMmaINS1_35MainloopSm100TmaUmmaWarpSpecializedILi26ELi2ELi4ENS5_IJNS4_1CILi2EEESB_NSA_ILi1EEEEEEEENS5_IJNSA_ILi128EEESF_NSA_ILi32EEEEEENS_10bfloat16_tENS5_IJlSC_lEEESI_SJ_NS4_8TiledMMAINS4_8MMA_AtomIJNS4_26SM100_MMA_F16BF16_2x1SM_SSISI_SI_fLi128ELi128ELNS4_4UMMA5MajorE0ELSO_0ELNSN_7ScaleInE0ELSP_0EEEEEENS4_6LayoutINS5_IJSC_SC_SC_EEENS5_IJNSA_ILi0EEESU_SU_EEEEENS5_IJNS4_10UnderscoreESX_SX_EEEEENS4_28SM100_TMA_2SM_LOAD_MULTICASTENS4_14ComposedLayoutINS4_7SwizzleILi2ELi4ELi3EEENS4_18smem_ptr_flag_bitsILi16EEENSS_INS5_IJNSA_ILi8EEESG_EEENS5_IJSG_SC_EEEEEEEvNS4_8identityENS4_18SM100_TMA_2SM_LOADES1A_vS1B_EENS_8epilogue10collective18CollectiveEpilogueINS1E_23Sm100TmaWarpSpecializedILi4ELi2ELi16ELb1ELb0EEEJNS5_IJNSA_ILi64EEESF_SG_EEENS5_IJNSS_IS1J_SC_EENSS_INS5_IJNSA_ILi16EEESB_EEENS5_IJSC_S1J_EEEEEEEESI_SJ_SI_SJ_NS1E_6fusion15FusionCallbacksIS1I_NS1R_17LinearCombinationISI_fSI_fLNS_15FloatRoundStyleE2EEES1K_S1Q_JEEENS4_5SM1004TMEM4LOAD26SM100_TMEM_LOAD_32dp32b16xENS4_13SM90_TMA_LOADENS11_INS12_ILi1ELi4ELi3EEES15_NSS_INS5_IJS16_S1M_EEENS5_IJS1M_SC_EEEEEEENS4_39AutoVectorizingCopyWithAssumedAlignmentILi128EEENS4_14SM90_TMA_STOREES26_S28_S28_EEEvvEEEEvNT_6ParamsE --------------------------
	.section	.nv.info._ZN7cutlass13device_kernelINS_4gemm6kernel13GemmUniversalIN4cute5tupleIJiiiiEEENS1_10collective13CollectiveMmaINS1_35MainloopSm100TmaUmmaWarpSpecializedILi26ELi2ELi4ENS5_IJNS4_1CILi2EEESB_NSA_ILi1EEEEEEEENS5_IJNSA_ILi128EEESF_NSA_ILi32EEEEEENS_10bfloat16_tENS5_IJlSC_lEEESI_SJ_NS4_8TiledMMAINS4_8MMA_AtomIJNS4_26SM100_MMA_F16BF16_2x1SM_SSISI_SI_fLi128ELi128ELNS4_4UMMA5MajorE0ELSO_0ELNSN_7ScaleInE0ELSP_0EEEEEENS4_6LayoutINS5_IJSC_SC_SC_EEENS5_IJNSA_ILi0EEESU_SU_EEEEENS5_IJNS4_10UnderscoreESX_SX_EEEEENS4_28SM100_TMA_2SM_LOAD_MULTICASTENS4_14ComposedLayoutINS4_7SwizzleILi2ELi4ELi3EEENS4_18smem_ptr_flag_bitsILi16EEENSS_INS5_IJNSA_ILi8EEESG_EEENS5_IJSG_SC_EEEEEEEvNS4_8identityENS4_18SM100_TMA_2SM_LOADES1A_vS1B_EENS_8epilogue10collective18CollectiveEpilogueINS1E_23Sm100TmaWarpSpecializedILi4ELi2ELi16ELb1ELb0EEEJNS5_IJNSA_ILi64EEESF_SG_EEENS5_IJNSS_IS1J_SC_EENSS_INS5_IJNSA_ILi16EEESB_EEENS5_IJSC_S1J_EEEEEEEESI_SJ_SI_SJ_NS1E_6fusion15FusionCallbacksIS1I_NS1R_17LinearCombinationISI_fSI_fLNS_15FloatRoundStyleE2EEES1K_S1Q_JEEENS4_5SM1004TMEM4LOAD26SM100_TMEM_LOAD_32dp32b16xENS4_13SM90_TMA_LOADENS11_INS12_ILi1ELi4ELi3EEES15_NSS_INS5_IJS16_S1M_EEENS5_IJS1M_SC_EEEEEEENS4_39AutoVectorizingCopyWithAssumedAlignmentILi128EEENS4_14SM90_TMA_STOREES26_S28_S28_EEEvvEEEEvNT_6ParamsE,"",@"SHT_CUDA_INFO"
	.sectionflags	@""
	.align	4


	//----- nvinfo : EIATTR_CUDA_API_VERSION
	.align		4
        /*0000*/ 	.byte	0x04, 0x37
        /*0002*/ 	.short	(.L_31 - .L_30)
.L_30:
        /*0004*/ 	.word	0x00000082


	//----- nvinfo : EIATTR_KPARAM_INFO
	.align		4
.L_31:
        /*0008*/ 	.byte	0x04, 0x17
        /*000a*/ 	.short	(.L_33 - .L_32)
.L_32:
        /*000c*/ 	.word	0x00000000
        /*0010*/ 	.short	0x0000
        /*0012*/ 	.short	0x0000
        /*0014*/ 	.byte	0x00, 0xf0, 0x01, 0x20


	//----- nvinfo : EIATTR_AT_ENTRY_FRAGMENTS
	.align		4
.L_33:
        /*0018*/ 	.byte	0x04, 0x4f
        /*001a*/ 	.short	(.L_35 - .L_34)


	//   ....[0]....
.L_34:
        /*001c*/ 	.word	0x00000007


	//----- nvinfo : EIATTR_RESERVED_SMEM_USED
	.align		4
.L_35:
        /*0020*/ 	.byte	0x01, 0x41
	.zero		2


	//----- nvinfo : EIATTR_SPARSE_MMA_MASK
	.align		4
        /*0024*/ 	.byte	0x03, 0x50
        /*0026*/ 	.short	0x0000


	//----- nvinfo : EIATTR_TCGEN05_2CTA_USED
	.align		4
        /*0028*/ 	.byte	0x01, 0x52
	.zero		2


	//----- nvinfo : EIATTR_MAXREG_COUNT
	.align		4
        /*002c*/ 	.byte	0x03, 0x1b
        /*002e*/ 	.short	0x00ff


	//----- nvinfo : EIATTR_NUM_BARRIERS
	.align		4
        /*0030*/ 	.byte	0x02, 0x4c
        /*0032*/ 	.byte	0x07
	.zero		1


	//----- nvinfo : EIATTR_EXTERNS
	.align		4
        /*0034*/ 	.byte	0x04, 0x0f
        /*0036*/ 	.short	(.L_37 - .L_36)


	//   ....[0]....
	.align		4
.L_36:
        /*0038*/ 	.word	index@(__assertfail)


	//----- nvinfo : EIATTR_MERCURY_ISA_VERSION
	.align		4
.L_37:
        /*003c*/ 	.byte	0x03, 0x5f
        /*003e*/ 	.short	0x0101


	//----- nvinfo : EIATTR_INT_WARP_WIDE_INSTR_OFFSETS
	.align		4
        /*0040*/ 	.byte	0x04, 0x31
        /*0042*/ 	.short	(.L_39 - .L_38)


	//   ....[0]....
.L_38:
        /*0044*/ 	.word	0x00001060


	//   ....[1]....
        /*0048*/ 	.word	0x00001100


	//   ....[2]....
        /*004c*/ 	.word	0x00005120


	//   ....[3]....
        /*0050*/ 	.word	0x00005150


	//   ....[4]....
        /*0054*/ 	.word	0x00005170


	//   ....[5]....
        /*0058*/ 	.word	0x00005cb0


	//   ....[6]....
        /*005c*/ 	.word	0x00005d50


	//   ....[7]....
        /*0060*/ 	.word	0x00005e10


	//   ....[8]....
        /*0064*/ 	.word	0x00005e80


	//   ....[9]....
        /*0068*/ 	.word	0x00005f40


	//   ....[10]....
        /*006c*/ 	.word	0x00005fe0


	//   ....[11]....
        /*0070*/ 	.word	0x00006050


	//   ....[12]....
        /*0074*/ 	.word	0x00006110


	//   ....[13]....
        /*0078*/ 	.word	0x000061b0


	//   ....[14]....
        /*007c*/ 	.word	0x00006250


	//   ....[15]....
        /*0080*/ 	.word	0x00006340


	//   ....[16]....
        /*0084*/ 	.word	0x00006410


	//----- nvinfo : EIATTR_COOP_GROUP_MASK_REGIDS
	.align		4
.L_39:
        /*0088*/ 	.byte	0x04, 0x29
        /*008a*/ 	.short	(.L_41 - .L_40)


	//   ....[0]....
.L_40:
        /*008c*/ 	.word	0xffffffff


	//   ....[1]....
        /*0090*/ 	.word	0xffffffff


	//   ....[2]....
        /*0094*/ 	.word	0xffffffff


	//   ....[3]....
        /*0098*/ 	.word	0xffffffff


	//   ....[4]....
        /*009c*/ 	.word	0xffffffff


	//   ....[5]....
        /*00a0*/ 	.word	0xffffffff


	//   ....[6]....
        /*00a4*/ 	.word	0xffffffff


	//   ....[7]....
        /*00a8*/ 	.word	0xffffffff


	//   ....[8]....
        /*00ac*/ 	.word	0xffffffff


	//   ....[9]....
        /*00b0*/ 	.word	0xffffffff


	//   ....[10]....
        /*00b4*/ 	.word	0xffffffff


	//   ....[11]....
        /*00b8*/ 	.word	0xffffffff


	//   ....[12]....
        /*00bc*/ 	.word	0xffffffff


	//   ....[13]....
        /*00c0*/ 	.word	0xffffffff


	//----- nvinfo : EIATTR_COOP_GROUP_INSTR_OFFSETS
	.align		4
.L_41:
        /*00c4*/ 	.byte	0x04, 0x28
        /*00c6*/ 	.short	(.L_43 - .L_42)


	//   ....[0]....
.L_42:
        /*00c8*/ 	.word	0x000000b0


	//   ....[1]....
        /*00cc*/ 	.word	0x00000520


	//   ....[2]....
        /*00d0*/ 	.word	0x000009d0


	//   ....[3]....
        /*00d4*/ 	.word	0x00000b60


	//   ....[4]....
        /*00d8*/ 	.word	0x00000c50


	//   ....[5]....
        /*00dc*/ 	.word	0x00000db0


	//   ....[6]....
        /*00e0*/ 	.word	0x00000f40


	//   ....[7]....
        /*00e4*/ 	.word	0x00001180


	//   ....[8]....
        /*00e8*/ 	.word	0x000024d0


	//   ....[9]....
        /*00ec*/ 	.word	0x00003fe0


	//   ....[10]....
        /*00f0*/ 	.word	0x000044b0


	//   ....[11]....
        /*00f4*/ 	.word	0x000044e0


	//   ....[12]....
        /*00f8*/ 	.word	0x00005020


	//   ....[13]....
        /*00fc*/ 	.word	0x00005230


	//----- nvinfo : EIATTR_VRC_CTA_INIT_COUNT
	.align		4
.L_43:
        /*0100*/ 	.byte	0x02, 0x4a
        /*0102*/ 	.byte	0x80
	.zero		1


	//----- nvinfo : EIATTR_SYSCALL_OFFSETS
	.align		4
        /*0104*/ 	.byte	0x04, 0x46
        /*0106*/ 	.short	(.L_45 - .L_44)


	//   ....[0]....
.L_44:
        /*0108*/ 	.word	0x00006fb0


	//   ....[1]....
        /*010c*/ 	.word	0x000070a0


	//   ....[2]....
        /*0110*/ 	.word	0x00007840


	//   ....[3]....
        /*0114*/ 	.word	0x00008170


	//   ....[4]....
        /*0118*/ 	.word	0x00008a40


	//   ....[5]....
        /*011c*/ 	.word	0x00009310


	//----- nvinfo : EIATTR_MBARRIER_INSTR_OFFSETS
	.align		4
.L_45:
        /*0120*/ 	.byte	0x04, 0x39
        /*0122*/ 	.short	(.L_47 - .L_46)


	//   ....[0]....
.L_46:
        /*0124*/ 	.word	0x00000670
        /*0128*/ 	.word	0x000000ff
        /*012c*/ 	.word	0x00000000
        /*0130*/ 	.short	0x0100
        /*0132*/ 	.byte	0x04
	.zero		1


	//   ....[1]....
        /*0134*/ 	.word	0x00000680
        /*0138*/ 	.word	0x000000ff
        /*013c*/ 	.word	0x000000d0
        /*0140*/ 	.short	0x0100
        /*0142*/ 	.byte	0x04
	.zero		1


	//   ....[2]....
        /*0144*/ 	.word	0x00000690
        /*0148*/ 	.word	0x000000ff
        /*014c*/ 	.word	0x00000008
        /*0150*/ 	.short	0x0100
        /*0152*/ 	.byte	0x04
	.zero		1


	//   ....[3]....
        /*0154*/ 	.word	0x000006a0
        /*0158*/ 	.word	0x000000ff
        /*015c*/ 	.word	0x000000d8
        /*0160*/ 	.short	0x0100
        /*0162*/ 	.byte	0x04
	.zero		1


	//   ....[4]....
        /*0164*/ 	.word	0x000006b0
        /*0168*/ 	.word	0x000000ff
        /*016c*/ 	.word	0x00000010
        /*0170*/ 	.short	0x0100
        /*0172*/ 	.byte	0x04
	.zero		1


	//   ....[5]....
        /*0174*/ 	.word	0x000006c0
        /*0178*/ 	.word	0x000000ff
        /*017c*/ 	.word	0x000000e0
        /*0180*/ 	.short	0x0100
        /*0182*/ 	.byte	0x04
	.zero		1


	//   ....[6]....
        /*0184*/ 	.word	0x000006d0
        /*0188*/ 	.word	0x000000ff
        /*018c*/ 	.word	0x00000018
        /*0190*/ 	.short	0x0100
        /*0192*/ 	.byte	0x04
	.zero		1


	//   ....[7]....
        /*0194*/ 	.word	0x000006e0
        /*0198*/ 	.word	0x000000ff
        /*019c*/ 	.word	0x000000e8
        /*01a0*/ 	.short	0x0100
        /*01a2*/ 	.byte	0x04
	.zero		1


	//   ....[8]....
        /*01a4*/ 	.word	0x000006f0
        /*01a8*/ 	.word	0x000000ff
        /*01ac*/ 	.word	0x00000020
        /*01b0*/ 	.short	0x0100
        /*01b2*/ 	.byte	0x04
	.zero		1


	//   ....[9]....
        /*01b4*/ 	.word	0x00000700
        /*01b8*/ 	.word	0x000000ff
        /*01bc*/ 	.word	0x000000f0
        /*01c0*/ 	.short	0x0100
        /*01c2*/ 	.byte	0x04
	.zero		1


	//   ....[10]....
        /*01c4*/ 	.word	0x00000710
        /*01c8*/ 	.word	0x000000ff
        /*01cc*/ 	.word	0x00000028
        /*01d0*/ 	.short	0x0100
        /*01d2*/ 	.byte	0x04
	.zero		1


	//   ....[11]....
        /*01d4*/ 	.word	0x00000720
        /*01d8*/ 	.word	0x000000ff
        /*01dc*/ 	.word	0x000000f8
        /*01e0*/ 	.short	0x0100
        /*01e2*/ 	.byte	0x04
	.zero		1


	//   ....[12]....
        /*01e4*/ 	.word	0x00000730
        /*01e8*/ 	.word	0x000000ff
        /*01ec*/ 	.word	0x00000030
        /*01f0*/ 	.short	0x0100
        /*01f2*/ 	.byte	0x04
	.zero		1


	//   ....[13]....
        /*01f4*/ 	.word	0x00000740
        /*01f8*/ 	.word	0x000000ff
        /*01fc*/ 	.word	0x00000100
        /*0200*/ 	.short	0x0100
        /*0202*/ 	.byte	0x04
	.zero		1


	//   ....[14]....
        /*0204*/ 	.word	0x00000750
        /*0208*/ 	.word	0x000000ff
        /*020c*/ 	.word	0x00000038
        /*0210*/ 	.short	0x0100
        /*0212*/ 	.byte	0x04
	.zero		1


	//   ....[15]....
        /*0214*/ 	.word	0x00000760
        /*0218*/ 	.word	0x000000ff
        /*021c*/ 	.word	0x00000108
        /*0220*/ 	.short	0x0100
        /*0222*/ 	.byte	0x04
	.zero		1


	//   ....[16]....
        /*0224*/ 	.word	0x00000770
        /*0228*/ 	.word	0x000000ff
        /*022c*/ 	.word	0x00000040
        /*0230*/ 	.short	0x0100
        /*0232*/ 	.byte	0x04
	.zero		1


	//   ....[17]....
        /*0234*/ 	.word	0x00000780
        /*0238*/ 	.word	0x000000ff
        /*023c*/ 	.word	0x00000110
        /*0240*/ 	.short	0x0100
        /*0242*/ 	.byte	0x04
	.zero		1


	//   ....[18]....
        /*0244*/ 	.word	0x00000790
        /*0248*/ 	.word	0x000000ff
        /*024c*/ 	.word	0x00000048
        /*0250*/ 	.short	0x0100
        /*0252*/ 	.byte	0x04
	.zero		1


	//   ....[19]....
        /*0254*/ 	.word	0x000007a0
        /*0258*/ 	.word	0x000000ff
        /*025c*/ 	.word	0x00000118
        /*0260*/ 	.short	0x0100
        /*0262*/ 	.byte	0x04
	.zero		1


	//   ....[20]....
        /*0264*/ 	.word	0x000007b0
        /*0268*/ 	.word	0x000000ff
        /*026c*/ 	.word	0x00000050
        /*0270*/ 	.short	0x0100
        /*0272*/ 	.byte	0x04
	.zero		1


	//   ....[21]....
        /*0274*/ 	.word	0x000007c0
        /*0278*/ 	.word	0x000000ff
        /*027c*/ 	.word	0x00000120
        /*0280*/ 	.short	0x0100
        /*0282*/ 	.byte	0x04
	.zero		1


	//   ....[22]....
        /*0284*/ 	.word	0x000007d0
        /*0288*/ 	.word	0x000000ff
        /*028c*/ 	.word	0x00000058
        /*0290*/ 	.short	0x0100
        /*0292*/ 	.byte	0x04
	.zero		1


	//   ....[23]....
        /*0294*/ 	.word	0x000007e0
        /*0298*/ 	.word	0x000000ff
        /*029c*/ 	.word	0x00000128
        /*02a0*/ 	.short	0x0100
        /*02a2*/ 	.byte	0x04
	.zero		1


	//   ....[24]....
        /*02a4*/ 	.word	0x000007f0
        /*02a8*/ 	.word	0x000000ff
        /*02ac*/ 	.word	0x00000060
        /*02b0*/ 	.short	0x0100
        /*02b2*/ 	.byte	0x04
	.zero		1


	//   ....[25]....
        /*02b4*/ 	.word	0x00000800
        /*02b8*/ 	.word	0x000000ff
        /*02bc*/ 	.word	0x00000130
        /*02c0*/ 	.short	0x0100
        /*02c2*/ 	.byte	0x04
	.zero		1


	//   ....[26]....
        /*02c4*/ 	.word	0x00000810
        /*02c8*/ 	.word	0x000000ff
        /*02cc*/ 	.word	0x00000068
        /*02d0*/ 	.short	0x0100
        /*02d2*/ 	.byte	0x04
	.zero		1


	//   ....[27]....
        /*02d4*/ 	.word	0x00000820
        /*02d8*/ 	.word	0x000000ff
        /*02dc*/ 	.word	0x00000138
        /*02e0*/ 	.short	0x0100
        /*02e2*/ 	.byte	0x04
	.zero		1


	//   ....[28]....
        /*02e4*/ 	.word	0x00000830
        /*02e8*/ 	.word	0x000000ff
        /*02ec*/ 	.word	0x00000070
        /*02f0*/ 	.short	0x0100
        /*02f2*/ 	.byte	0x04
	.zero		1


	//   ....[29]....
        /*02f4*/ 	.word	0x00000840
        /*02f8*/ 	.word	0x000000ff
        /*02fc*/ 	.word	0x00000140
        /*0300*/ 	.short	0x0100
        /*0302*/ 	.byte	0x04
	.zero		1


	//   ....[30]....
        /*0304*/ 	.word	0x00000850
        /*0308*/ 	.word	0x000000ff
        /*030c*/ 	.word	0x00000078
        /*0310*/ 	.short	0x0100
        /*0312*/ 	.byte	0x04
	.zero		1


	//   ....[31]....
        /*0314*/ 	.word	0x00000860
        /*0318*/ 	.word	0x000000ff
        /*031c*/ 	.word	0x00000148
        /*0320*/ 	.short	0x0100
        /*0322*/ 	.byte	0x04
	.zero		1


	//   ....[32]....
        /*0324*/ 	.word	0x00000870
        /*0328*/ 	.word	0x000000ff
        /*032c*/ 	.word	0x00000080
        /*0330*/ 	.short	0x0100
        /*0332*/ 	.byte	0x04
	.zero		1


	//   ....[33]....
        /*0334*/ 	.word	0x00000880
        /*0338*/ 	.word	0x000000ff
        /*033c*/ 	.word	0x00000150
        /*0340*/ 	.short	0x0100
        /*0342*/ 	.byte	0x04
	.zero		1


	//   ....[34]....
        /*0344*/ 	.word	0x00000890
        /*0348*/ 	.word	0x000000ff
        /*034c*/ 	.word	0x00000088
        /*0350*/ 	.short	0x0100
        /*0352*/ 	.byte	0x04
	.zero		1


	//   ....[35]....
        /*0354*/ 	.word	0x000008a0
        /*0358*/ 	.word	0x000000ff
        /*035c*/ 	.word	0x00000158
        /*0360*/ 	.short	0x0100
        /*0362*/ 	.byte	0x04
	.zero		1


	//   ....[36]....
        /*0364*/ 	.word	0x000008b0
        /*0368*/ 	.word	0x000000ff
        /*036c*/ 	.word	0x00000090
        /*0370*/ 	.short	0x0100
        /*0372*/ 	.byte	0x04
	.zero		1


	//   ....[37]....
        /*0374*/ 	.word	0x000008c0
        /*0378*/ 	.word	0x000000ff
        /*037c*/ 	.word	0x00000160
        /*0380*/ 	.short	0x0100
        /*0382*/ 	.byte	0x04
	.zero		1


	//   ....[38]....
        /*0384*/ 	.word	0x000008d0
        /*0388*/ 	.word	0x000000ff
        /*038c*/ 	.word	0x00000098
        /*0390*/ 	.short	0x0100
        /*0392*/ 	.byte	0x04
	.zero		1


	//   ....[39]....
        /*0394*/ 	.word	0x000008e0
        /*0398*/ 	.word	0x000000ff
        /*039c*/ 	.word	0x00000168
        /*03a0*/ 	.short	0x0100
        /*03a2*/ 	.byte	0x04
	.zero		1


	//   ....[40]....
        /*03a4*/ 	.word	0x000008f0
        /*03a8*/ 	.word	0x000000ff
        /*03ac*/ 	.word	0x000000a0
        /*03b0*/ 	.short	0x0100
        /*03b2*/ 	.byte	0x04
	.zero		1


	//   ....[41]....
        /*03b4*/ 	.word	0x00000900
        /*03b8*/ 	.word	0x000000ff
        /*03bc*/ 	.word	0x00000170
        /*03c0*/ 	.short	0x0100
        /*03c2*/ 	.byte	0x04
	.zero		1


	//   ....[42]....
        /*03c4*/ 	.word	0x00000910
        /*03c8*/ 	.word	0x000000ff
        /*03cc*/ 	.word	0x000000a8
        /*03d0*/ 	.short	0x0100
        /*03d2*/ 	.byte	0x04
	.zero		1


	//   ....[43]....
        /*03d4*/ 	.word	0x00000920
        /*03d8*/ 	.word	0x000000ff
        /*03dc*/ 	.word	0x00000178
        /*03e0*/ 	.short	0x0100
        /*03e2*/ 	.byte	0x04
	.zero		1


	//   ....[44]....
        /*03e4*/ 	.word	0x00000930
        /*03e8*/ 	.word	0x000000ff
        /*03ec*/ 	.word	0x000000b0
        /*03f0*/ 	.short	0x0100
        /*03f2*/ 	.byte	0x04
	.zero		1


	//   ....[45]....
        /*03f4*/ 	.word	0x00000940
        /*03f8*/ 	.word	0x000000ff
        /*03fc*/ 	.word	0x00000180
        /*0400*/ 	.short	0x0100
        /*0402*/ 	.byte	0x04
	.zero		1


	//   ....[46]....
        /*0404*/ 	.word	0x00000950
        /*0408*/ 	.word	0x000000ff
        /*040c*/ 	.word	0x000000b8
        /*0410*/ 	.short	0x0100
        /*0412*/ 	.byte	0x04
	.zero		1


	//   ....[47]....
        /*0414*/ 	.word	0x00000960
        /*0418*/ 	.word	0x000000ff
        /*041c*/ 	.word	0x00000188
        /*0420*/ 	.short	0x0100
        /*0422*/ 	.byte	0x04
	.zero		1


	//   ....[48]....
        /*0424*/ 	.word	0x00000970
        /*0428*/ 	.word	0x000000ff
        /*042c*/ 	.word	0x000000c0
        /*0430*/ 	.short	0x0100
        /*0432*/ 	.byte	0x04
	.zero		1


	//   ....[49]....
        /*0434*/ 	.word	0x00000980
        /*0438*/ 	.word	0x000000ff
        /*043c*/ 	.word	0x00000190
        /*0440*/ 	.short	0x0100
        /*0442*/ 	.byte	0x04
	.zero		1


	//   ....[50]....
        /*0444*/ 	.word	0x00000990
        /*0448*/ 	.word	0x000000ff
        /*044c*/ 	.word	0x000000c8
        /*0450*/ 	.short	0x0100
        /*0452*/ 	.byte	0x04
	.zero		1


	//   ....[51]....
        /*0454*/ 	.word	0x000009a0
        /*0458*/ 	.word	0x000000ff
        /*045c*/ 	.word	0x00000198
        /*0460*/ 	.short	0x0100
        /*0462*/ 	.byte	0x04
	.zero		1


	//   ....[52]....
        /*0464*/ 	.word	0x00000ad0
        /*0468*/ 	.word	0x000000ff
        /*046c*/ 	.word	0x000001a0
        /*0470*/ 	.short	0x0100
        /*0472*/ 	.byte	0x04
	.zero		1


	//   ....[53]....
        /*0474*/ 	.word	0x00000ae0
        /*0478*/ 	.word	0x000000ff
        /*047c*/ 	.word	0x000001c0
        /*0480*/ 	.short	0x0100
        /*0482*/ 	.byte	0x04
	.zero		1


	//   ....[54]....
        /*0484*/ 	.word	0x00000af0
        /*0488*/ 	.word	0x000000ff
        /*048c*/ 	.word	0x000001a8
        /*0490*/ 	.short	0x0100
        /*0492*/ 	.byte	0x04
	.zero		1


	//   ....[55]....
        /*0494*/ 	.word	0x00000b00
        /*0498*/ 	.word	0x000000ff
        /*049c*/ 	.word	0x000001c8
        /*04a0*/ 	.short	0x0100
        /*04a2*/ 	.byte	0x04
	.zero		1


	//   ....[56]....
        /*04a4*/ 	.word	0x00000b10
        /*04a8*/ 	.word	0x000000ff
        /*04ac*/ 	.word	0x000001b0
        /*04b0*/ 	.short	0x0100
        /*04b2*/ 	.byte	0x04
	.zero		1


	//   ....[57]....
        /*04b4*/ 	.word	0x00000b20
        /*04b8*/ 	.word	0x000000ff
        /*04bc*/ 	.word	0x000001d0
        /*04c0*/ 	.short	0x0100
        /*04c2*/ 	.byte	0x04
	.zero		1


	//   ....[58]....
        /*04c4*/ 	.word	0x00000b30
        /*04c8*/ 	.word	0x000000ff
        /*04cc*/ 	.word	0x000001b8
        /*04d0*/ 	.short	0x0100
        /*04d2*/ 	.byte	0x04
	.zero		1


	//   ....[59]....
        /*04d4*/ 	.word	0x00000b40
        /*04d8*/ 	.word	0x000000ff
        /*04dc*/ 	.word	0x000001d8
        /*04e0*/ 	.short	0x0100
        /*04e2*/ 	.byte	0x04
	.zero		1


	//   ....[60]....
        /*04e4*/ 	.word	0x00000c20
        /*04e8*/ 	.word	0x000000ff
        /*04ec*/ 	.word	0x000001e0
        /*04f0*/ 	.short	0x0100
        /*04f2*/ 	.byte	0x06
	.zero		1


	//   ....[61]....
        /*04f4*/ 	.word	0x00000c30
        /*04f8*/ 	.word	0x000000ff
        /*04fc*/ 	.word	0x000001e8
        /*0500*/ 	.short	0x0100
        /*0502*/ 	.byte	0x06
	.zero		1


	//   ....[62]....
        /*0504*/ 	.word	0x00000d60
        /*0508*/ 	.word	0x000000ff
        /*050c*/ 	.word	0x000001f0
        /*0510*/ 	.short	0x0100
        /*0512*/ 	.byte	0x06
	.zero		1


	//   ....[63]....
        /*0514*/ 	.word	0x00000d70
        /*0518*/ 	.word	0x000000ff
        /*051c*/ 	.word	0x00000200
        /*0520*/ 	.short	0x0100
        /*0522*/ 	.byte	0x06
	.zero		1


	//   ....[64]....
        /*0524*/ 	.word	0x00000d80
        /*0528*/ 	.word	0x000000ff
        /*052c*/ 	.word	0x000001f8
        /*0530*/ 	.short	0x0100
        /*0532*/ 	.byte	0x06
	.zero		1


	//   ....[65]....
        /*0534*/ 	.word	0x00000d90
        /*0538*/ 	.word	0x000000ff
        /*053c*/ 	.word	0x00000208
        /*0540*/ 	.short	0x0100
        /*0542*/ 	.byte	0x06
	.zero		1


	//   ....[66]....
        /*0544*/ 	.word	0x00000eb0
        /*0548*/ 	.word	0x000000ff
        /*054c*/ 	.word	0x00000210
        /*0550*/ 	.short	0x0100
        /*0552*/ 	.byte	0x04
	.zero		1


	//   ....[67]....
        /*0554*/ 	.word	0x00000ec0
        /*0558*/ 	.word	0x000000ff
        /*055c*/ 	.word	0x00000230
        /*0560*/ 	.short	0x0100
        /*0562*/ 	.byte	0x04
	.zero		1


	//   ....[68]....
        /*0564*/ 	.word	0x00000ed0
        /*0568*/ 	.word	0x000000ff
        /*056c*/ 	.word	0x00000218
        /*0570*/ 	.short	0x0100
        /*0572*/ 	.byte	0x04
	.zero		1


	//   ....[69]....
        /*0574*/ 	.word	0x00000ee0
        /*0578*/ 	.word	0x000000ff
        /*057c*/ 	.word	0x00000238
        /*0580*/ 	.short	0x0100
        /*0582*/ 	.byte	0x04
	.zero		1


	//   ....[70]....
        /*0584*/ 	.word	0x00000ef0
        /*0588*/ 	.word	0x000000ff
        /*058c*/ 	.word	0x00000220
        /*0590*/ 	.short	0x0100
        /*0592*/ 	.byte	0x04
	.zero		1


	//   ....[71]....
        /*0594*/ 	.word	0x00000f00
        /*0598*/ 	.word	0x000000ff
        /*059c*/ 	.word	0x00000240
        /*05a0*/ 	.short	0x0100
        /*05a2*/ 	.byte	0x04
	.zero		1


	//   ....[72]....
        /*05a4*/ 	.word	0x00000f10
        /*05a8*/ 	.word	0x000000ff
        /*05ac*/ 	.word	0x00000228
        /*05b0*/ 	.short	0x0100
        /*05b2*/ 	.byte	0x04
	.zero		1


	//   ....[73]....
        /*05b4*/ 	.word	0x00000f20
        /*05b8*/ 	.word	0x000000ff
        /*05bc*/ 	.word	0x00000248
        /*05c0*/ 	.short	0x0100
        /*05c2*/ 	.byte	0x04
	.zero		1


	//   ....[74]....
        /*05c4*/ 	.word	0x00001010
        /*05c8*/ 	.word	0x000000ff
        /*05cc*/ 	.word	0x00000250
        /*05d0*/ 	.short	0x0100
        /*05d2*/ 	.byte	0x04
	.zero		1


	//   ....[75]....
        /*05d4*/ 	.word	0x00001020
        /*05d8*/ 	.word	0x000000ff
        /*05dc*/ 	.word	0x00000260
        /*05e0*/ 	.short	0x0100
        /*05e2*/ 	.byte	0x04
	.zero		1


	//   ....[76]....
        /*05e4*/ 	.word	0x00001030
        /*05e8*/ 	.word	0x000000ff
        /*05ec*/ 	.word	0x00000258
        /*05f0*/ 	.short	0x0100
        /*05f2*/ 	.byte	0x04
	.zero		1


	//   ....[77]....
        /*05f4*/ 	.word	0x00001040
        /*05f8*/ 	.word	0x000000ff
        /*05fc*/ 	.word	0x00000268
        /*0600*/ 	.short	0x0100
        /*0602*/ 	.byte	0x04
	.zero		1


	//   ....[78]....
        /*0604*/ 	.word	0x00001140
        /*0608*/ 	.word	0x000000ff
        /*060c*/ 	.word	0x00000270
        /*0610*/ 	.short	0x0100
        /*0612*/ 	.byte	0x06
	.zero		1


	//   ....[79]....
        /*0614*/ 	.word	0x00001cf0
        /*0618*/ 	.word	0x00000000
        /*061c*/ 	.word	0x00000260
        /*0620*/ 	.short	0x010a
        /*0622*/ 	.byte	0xff
	.zero		1


	//   ....[80]....
        /*0624*/ 	.word	0x00001d20
        /*0628*/ 	.word	0x00000000
        /*062c*/ 	.word	0x00000250
        /*0630*/ 	.short	0x0101
        /*0632*/ 	.byte	0xff
	.zero		1


	//   ....[81]....
        /*0634*/ 	.word	0x00001de0
        /*0638*/ 	.word	0x000000ff
        /*063c*/ 	.word	0x000000d0
        /*0640*/ 	.short	0x010a
        /*0642*/ 	.byte	0x04
	.zero		1


	//   ....[82]....
        /*0644*/ 	.word	0x00001eb0
        /*0648*/ 	.word	0x000000ff
        /*064c*/ 	.word	0x000000d0
        /*0650*/ 	.short	0x010a
        /*0652*/ 	.byte	0x21
	.zero		1


	//   ....[83]....
        /*0654*/ 	.word	0x00002060
        /*0658*/ 	.word	0x000000ff
        /*065c*/ 	.word	0x000000d0
        /*0660*/ 	.short	0x010a
        /*0662*/ 	.byte	0x05
	.zero		1


	//   ....[84]....
        /*0664*/ 	.word	0x00002170
        /*0668*/ 	.word	0x000000ff
        /*066c*/ 	.word	0x000001e8
        /*0670*/ 	.short	0x0101
        /*0672*/ 	.byte	0x06
	.zero		1


	//   ....[85]....
        /*0674*/ 	.word	0x00002190
        /*0678*/ 	.word	0x000000ff
        /*067c*/ 	.word	0x000000d0
        /*0680*/ 	.short	0x010a
        /*0682*/ 	.byte	0x04
	.zero		1


	//   ....[86]....
        /*0684*/ 	.word	0x00002210
        /*0688*/ 	.word	0x000000ff
        /*068c*/ 	.word	0x000000d0
        /*0690*/ 	.short	0x010a
        /*0692*/ 	.byte	0x11
	.zero		1


	//   ....[87]....
        /*0694*/ 	.word	0x000023a0
        /*0698*/ 	.word	0x000000ff
        /*069c*/ 	.word	0x000000d0
        /*06a0*/ 	.short	0x010a
        /*06a2*/ 	.byte	0x05
	.zero		1


	//   ....[88]....
        /*06a4*/ 	.word	0x00002500
        /*06a8*/ 	.word	0x00000003
        /*06ac*/ 	.word	0x000001f0
        /*06b0*/ 	.short	0x010a
        /*06b2*/ 	.byte	0xff
	.zero		1


	//   ....[89]....
        /*06b4*/ 	.word	0x00002650
        /*06b8*/ 	.word	0x00000000
        /*06bc*/ 	.word	0x00000000
        /*06c0*/ 	.short	0x0101
        /*06c2*/ 	.byte	0xff
	.zero		1


	//   ....[90]....
        /*06c4*/ 	.word	0x00002c00
        /*06c8*/ 	.word	0x000000ff
        /*06cc*/ 	.word	0x00000000
        /*06d0*/ 	.short	0x010a
        /*06d2*/ 	.byte	0x04
	.zero		1


	//   ....[91]....
        /*06d4*/ 	.word	0x00002c90
        /*06d8*/ 	.word	0x000000ff
        /*06dc*/ 	.word	0x00000000
        /*06e0*/ 	.short	0x010a
        /*06e2*/ 	.byte	0x05
	.zero		1


	//   ....[92]....
        /*06e4*/ 	.word	0x00002d20
        /*06e8*/ 	.word	0x000000ff
        /*06ec*/ 	.word	0x00000000
        /*06f0*/ 	.short	0x010a
        /*06f2*/ 	.byte	0x05
	.zero		1


	//   ....[93]....
        /*06f4*/ 	.word	0x00002db0
        /*06f8*/ 	.word	0x000000ff
        /*06fc*/ 	.word	0x00000000
        /*0700*/ 	.short	0x010a
        /*0702*/ 	.byte	0x05
	.zero		1


	//   ....[94]....
        /*0704*/ 	.word	0x00002e40
        /*0708*/ 	.word	0x000000ff
        /*070c*/ 	.word	0x00000000
        /*0710*/ 	.short	0x010a
        /*0712*/ 	.byte	0x05
	.zero		1


	//   ....[95]....
        /*0714*/ 	.word	0x00002ed0
        /*0718*/ 	.word	0x000000ff
        /*071c*/ 	.word	0x00000000
        /*0720*/ 	.short	0x010a
        /*0722*/ 	.byte	0x05
	.zero		1


	//   ....[96]....
        /*0724*/ 	.word	0x00002f60
        /*0728*/ 	.word	0x000000ff
        /*072c*/ 	.word	0x00000000
        /*0730*/ 	.short	0x010a
        /*0732*/ 	.byte	0x05
	.zero		1


	//   ....[97]....
        /*0734*/ 	.word	0x00002ff0
        /*0738*/ 	.word	0x000000ff
        /*073c*/ 	.word	0x00000000
        /*0740*/ 	.short	0x010a
        /*0742*/ 	.byte	0x05
	.zero		1


	//   ....[98]....
        /*0744*/ 	.word	0x00003080
        /*0748*/ 	.word	0x000000ff
        /*074c*/ 	.word	0x00000000
        /*0750*/ 	.short	0x010a
        /*0752*/ 	.byte	0x05
	.zero		1


	//   ....[99]....
        /*0754*/ 	.word	0x00003110
        /*0758*/ 	.word	0x000000ff
        /*075c*/ 	.word	0x00000000
        /*0760*/ 	.short	0x010a
        /*0762*/ 	.byte	0x05
	.zero		1


	//   ....[100]....
        /*0764*/ 	.word	0x000031a0
        /*0768*/ 	.word	0x000000ff
        /*076c*/ 	.word	0x00000000
        /*0770*/ 	.short	0x010a
        /*0772*/ 	.byte	0x05
	.zero		1


	//   ....[101]....
        /*0774*/ 	.word	0x00003230
        /*0778*/ 	.word	0x000000ff
        /*077c*/ 	.word	0x00000000
        /*0780*/ 	.short	0x010a
        /*0782*/ 	.byte	0x05
	.zero		1


	//   ....[102]....
        /*0784*/ 	.word	0x000032c0
        /*0788*/ 	.word	0x000000ff
        /*078c*/ 	.word	0x00000000
        /*0790*/ 	.short	0x010a
        /*0792*/ 	.byte	0x05
	.zero		1


	//   ....[103]....
        /*0794*/ 	.word	0x00003350
        /*0798*/ 	.word	0x000000ff
        /*079c*/ 	.word	0x00000000
        /*07a0*/ 	.short	0x010a
        /*07a2*/ 	.byte	0x05
	.zero		1


	//   ....[104]....
        /*07a4*/ 	.word	0x000033e0
        /*07a8*/ 	.word	0x000000ff
        /*07ac*/ 	.word	0x00000000
        /*07b0*/ 	.short	0x010a
        /*07b2*/ 	.byte	0x05
	.zero		1


	//   ....[105]....
        /*07b4*/ 	.word	0x00003470
        /*07b8*/ 	.word	0x000000ff
        /*07bc*/ 	.word	0x00000000
        /*07c0*/ 	.short	0x010a
        /*07c2*/ 	.byte	0x05
	.zero		1


	//   ....[106]....
        /*07c4*/ 	.word	0x00003500
        /*07c8*/ 	.word	0x000000ff
        /*07cc*/ 	.word	0x00000000
        /*07d0*/ 	.short	0x010a
        /*07d2*/ 	.byte	0x05
	.zero		1


	//   ....[107]....
        /*07d4*/ 	.word	0x00003590
        /*07d8*/ 	.word	0x000000ff
        /*07dc*/ 	.word	0x00000000
        /*07e0*/ 	.short	0x010a
        /*07e2*/ 	.byte	0x05
	.zero		1


	//   ....[108]....
        /*07e4*/ 	.word	0x00003620
        /*07e8*/ 	.word	0x000000ff
        /*07ec*/ 	.word	0x00000000
        /*07f0*/ 	.short	0x010a
        /*07f2*/ 	.byte	0x05
	.zero		1


	//   ....[109]....
        /*07f4*/ 	.word	0x000036b0
        /*07f8*/ 	.word	0x000000ff
        /*07fc*/ 	.word	0x00000000
        /*0800*/ 	.short	0x010a
        /*0802*/ 	.byte	0x05
	.zero		1


	//   ....[110]....
        /*0804*/ 	.word	0x00003740
        /*0808*/ 	.word	0x000000ff
        /*080c*/ 	.word	0x00000000
        /*0810*/ 	.short	0x010a
        /*0812*/ 	.byte	0x05
	.zero		1


	//   ....[111]....
        /*0814*/ 	.word	0x000037d0
        /*0818*/ 	.word	0x000000ff
        /*081c*/ 	.word	0x00000000
        /*0820*/ 	.short	0x010a
        /*0822*/ 	.byte	0x05
	.zero		1


	//   ....[112]....
        /*0824*/ 	.word	0x00003860
        /*0828*/ 	.word	0x000000ff
        /*082c*/ 	.word	0x00000000
        /*0830*/ 	.short	0x010a
        /*0832*/ 	.byte	0x05
	.zero		1


	//   ....[113]....
        /*0834*/ 	.word	0x000038f0
        /*0838*/ 	.word	0x000000ff
        /*083c*/ 	.word	0x00000000
        /*0840*/ 	.short	0x010a
        /*0842*/ 	.byte	0x05
	.zero		1


	//   ....[114]....
        /*0844*/ 	.word	0x00003980
        /*0848*/ 	.word	0x000000ff
        /*084c*/ 	.word	0x00000000
        /*0850*/ 	.short	0x010a
        /*0852*/ 	.byte	0x05
	.zero		1


	//   ....[115]....
        /*0854*/ 	.word	0x00003a20
        /*0858*/ 	.word	0x00000000
        /*085c*/ 	.word	0x00000000
        /*0860*/ 	.short	0x010a
        /*0862*/ 	.byte	0xff
	.zero		1


	//   ....[116]....
        /*0864*/ 	.word	0x00003b40
        /*0868*/ 	.word	0x00000002
        /*086c*/ 	.word	0x00000250
        /*0870*/ 	.short	0x010a
        /*0872*/ 	.byte	0xff
	.zero		1


	//   ....[117]....
        /*0874*/ 	.word	0x00003bb0
        /*0878*/ 	.word	0x00000002
        /*087c*/ 	.word	0x00000000
        /*0880*/ 	.short	0x0101
        /*0882*/ 	.byte	0xff
	.zero		1


	//   ....[118]....
        /*0884*/ 	.word	0x00003bd0
        /*0888*/ 	.word	0x000000ff
        /*088c*/ 	.word	0x00000200
        /*0890*/ 	.short	0x010a
        /*0892*/ 	.byte	0x04
	.zero		1


	//   ....[119]....
        /*0894*/ 	.word	0x00003cf0
        /*0898*/ 	.word	0x00000002
        /*089c*/ 	.word	0x000001f0
        /*08a0*/ 	.short	0x010a
        /*08a2*/ 	.byte	0xff
	.zero		1


	//   ....[120]....
        /*08a4*/ 	.word	0x00003df0
        /*08a8*/ 	.word	0x00000002
        /*08ac*/ 	.word	0x00000000
        /*08b0*/ 	.short	0x0101
        /*08b2*/ 	.byte	0xff
	.zero		1


	//   ....[121]....
        /*08b4*/ 	.word	0x00003e80
        /*08b8*/ 	.word	0x000000ff
        /*08bc*/ 	.word	0x00000200
        /*08c0*/ 	.short	0x0106
        /*08c2*/ 	.byte	0x04
	.zero		1


	//   ....[122]....
        /*08c4*/ 	.word	0x00003ea0
        /*08c8*/ 	.word	0x000000ff
        /*08cc*/ 	.word	0x00000200
        /*08d0*/ 	.short	0x010a
        /*08d2*/ 	.byte	0x04
	.zero		1


	//   ....[123]....
        /*08d4*/ 	.word	0x00003f30
        /*08d8*/ 	.word	0x000000ff
        /*08dc*/ 	.word	0x00000200
        /*08e0*/ 	.short	0x0106
        /*08e2*/ 	.byte	0x07
	.zero		1


	//   ....[124]....
        /*08e4*/ 	.word	0x00003f70
        /*08e8*/ 	.word	0x00000000
        /*08ec*/ 	.word	0x00000200
        /*08f0*/ 	.short	0x010a
        /*08f2*/ 	.byte	0xff
	.zero		1


	//   ....[125]....
        /*08f4*/ 	.word	0x000041b0
        /*08f8*/ 	.word	0x000000ff
        /*08fc*/ 	.word	0x00000008
        /*0900*/ 	.short	0x010a
        /*0902*/ 	.byte	0x05
	.zero		1


	//   ....[126]....
        /*0904*/ 	.word	0x000041d0
        /*0908*/ 	.word	0x000000ff
        /*090c*/ 	.word	0x00000008
        /*0910*/ 	.short	0x010a
        /*0912*/ 	.byte	0x05
	.zero		1


	//   ....[127]....
        /*0914*/ 	.word	0x00004360
        /*0918*/ 	.word	0x000000ff
        /*091c*/ 	.word	0x00000008
        /*0920*/ 	.short	0x010a
        /*0922*/ 	.byte	0x05
	.zero		1


	//   ....[128]....
        /*0924*/ 	.word	0x00004380
        /*0928*/ 	.word	0x000000ff
        /*092c*/ 	.word	0x00000008
        /*0930*/ 	.short	0x010a
        /*0932*/ 	.byte	0x05
	.zero		1


	//   ....[129]....
        /*0934*/ 	.word	0x00004440
        /*0938*/ 	.word	0x000000ff
        /*093c*/ 	.word	0x00000000
        /*0940*/ 	.short	0x0101
        /*0942*/ 	.byte	0x04
	.zero		1


	//   ....[130]....
        /*0944*/ 	.word	0x00004740
        /*0948*/ 	.word	0x00000000
        /*094c*/ 	.word	0x000001f0
        /*0950*/ 	.short	0x010a
        /*0952*/ 	.byte	0xff
	.zero		1


	//   ....[131]....
        /*0954*/ 	.word	0x00004800
        /*0958*/ 	.word	0x00000000
        /*095c*/ 	.word	0x00000000
        /*0960*/ 	.short	0x0101
        /*0962*/ 	.byte	0xff
	.zero		1


	//   ....[132]....
        /*0964*/ 	.word	0x000048c0
        /*0968*/ 	.word	0x000000ff
        /*096c*/ 	.word	0x00000000
        /*0970*/ 	.short	0x010a
        /*0972*/ 	.byte	0x04
	.zero		1


	//   ....[133]....
        /*0974*/ 	.word	0x000048d0
        /*0978*/ 	.word	0x000000ff
        /*097c*/ 	.word	0x00000230
        /*0980*/ 	.short	0x010a
        /*0982*/ 	.byte	0x17
	.zero		1


	//   ....[134]....
        /*0984*/ 	.word	0x00004980
        /*0988*/ 	.word	0x000000ff
        /*098c*/ 	.word	0x00000000
        /*0990*/ 	.short	0x010a
        /*0992*/ 	.byte	0x05
	.zero		1


	//   ....[135]....
        /*0994*/ 	.word	0x00004ac0
        /*0998*/ 	.word	0x000000ff
        /*099c*/ 	.word	0x00000000
        /*09a0*/ 	.short	0x010a
        /*09a2*/ 	.byte	0x04
	.zero		1


	//   ....[136]....
        /*09a4*/ 	.word	0x00004d10
        /*09a8*/ 	.word	0x000000ff
        /*09ac*/ 	.word	0x00000000
        /*09b0*/ 	.short	0x010a
        /*09b2*/ 	.byte	0x04
	.zero		1


	//   ....[137]....
        /*09b4*/ 	.word	0x00004da0
        /*09b8*/ 	.word	0x000000ff
        /*09bc*/ 	.word	0x00000000
        /*09c0*/ 	.short	0x010a
        /*09c2*/ 	.byte	0x05
	.zero		1


	//   ....[138]....
        /*09c4*/ 	.word	0x00004e30
        /*09c8*/ 	.word	0x000000ff
        /*09cc*/ 	.word	0x00000000
        /*09d0*/ 	.short	0x010a
        /*09d2*/ 	.byte	0x05
	.zero		1


	//   ....[139]....
        /*09d4*/ 	.word	0x00004ed0
        /*09d8*/ 	.word	0x00000000
        /*09dc*/ 	.word	0x00000000
        /*09e0*/ 	.short	0x010a
        /*09e2*/ 	.byte	0xff
	.zero		1


	//   ....[140]....
        /*09e4*/ 	.word	0x00004f10
        /*09e8*/ 	.word	0x00000000
        /*09ec*/ 	.word	0x00000000
        /*09f0*/ 	.short	0x010a
        /*09f2*/ 	.byte	0xff
	.zero		1


	//   ....[141]....
        /*09f4*/ 	.word	0x00004f80
        /*09f8*/ 	.word	0x000000ff
        /*09fc*/ 	.word	0x00000000
        /*0a00*/ 	.short	0x0101
        /*0a02*/ 	.byte	0x04
	.zero		1


	//   ....[142]....
        /*0a04*/ 	.word	0x00004fc0
        /*0a08*/ 	.word	0x000000ff
        /*0a0c*/ 	.word	0x00000270
        /*0a10*/ 	.short	0x010a
        /*0a12*/ 	.byte	0x11
	.zero		1


	//   ....[143]....
        /*0a14*/ 	.word	0x00005010
        /*0a18*/ 	.word	0x000000ff
        /*0a1c*/ 	.word	0x00000000
        /*0a20*/ 	.short	0x0101
        /*0a22*/ 	.byte	0x04
	.zero		1


	//   ....[144]....
        /*0a24*/ 	.word	0x000054b0
        /*0a28*/ 	.word	0x0000000c
        /*0a2c*/ 	.word	0x000001f0
        /*0a30*/ 	.short	0x010a
        /*0a32*/ 	.byte	0xff
	.zero		1


	//   ....[145]....
        /*0a34*/ 	.word	0x00005620
        /*0a38*/ 	.word	0x00000000
        /*0a3c*/ 	.word	0x00000000
        /*0a40*/ 	.short	0x0101
        /*0a42*/ 	.byte	0xff
	.zero		1


	//   ....[146]....
        /*0a44*/ 	.word	0x00005ab0
        /*0a48*/ 	.word	0x000000ff
        /*0a4c*/ 	.word	0x000001e8
        /*0a50*/ 	.short	0x010a
        /*0a52*/ 	.byte	0x15
	.zero		1


	//   ....[147]....
        /*0a54*/ 	.word	0x00005c30
        /*0a58*/ 	.word	0x000000ff
        /*0a5c*/ 	.word	0x000001c0
        /*0a60*/ 	.short	0x010a
        /*0a62*/ 	.byte	0x15
	.zero		1


	//   ....[148]....
        /*0a64*/ 	.word	0x00005e30
        /*0a68*/ 	.word	0x000000ff
        /*0a6c*/ 	.word	0x000001a0
        /*0a70*/ 	.short	0x010b
        /*0a72*/ 	.byte	0x15
	.zero		1


	//   ....[149]....
        /*0a74*/ 	.word	0x00005e40
        /*0a78*/ 	.word	0x000000ff
        /*0a7c*/ 	.word	0x00000000
        /*0a80*/ 	.short	0x0101
        /*0a82*/ 	.byte	0x06
	.zero		1


	//   ....[150]....
        /*0a84*/ 	.word	0x00005e50
        /*0a88*/ 	.word	0x000000ff
        /*0a8c*/ 	.word	0x000001c8
        /*0a90*/ 	.short	0x010a
        /*0a92*/ 	.byte	0x15
	.zero		1


	//   ....[151]....
        /*0a94*/ 	.word	0x00006000
        /*0a98*/ 	.word	0x000000ff
        /*0a9c*/ 	.word	0x000001a8
        /*0aa0*/ 	.short	0x010b
        /*0aa2*/ 	.byte	0x15
	.zero		1


	//   ....[152]....
        /*0aa4*/ 	.word	0x00006010
        /*0aa8*/ 	.word	0x000000ff
        /*0aac*/ 	.word	0x00000000
        /*0ab0*/ 	.short	0x0101
        /*0ab2*/ 	.byte	0x06
	.zero		1


	//   ....[153]....
        /*0ab4*/ 	.word	0x00006020
        /*0ab8*/ 	.word	0x000000ff
        /*0abc*/ 	.word	0x000001d0
        /*0ac0*/ 	.short	0x010a
        /*0ac2*/ 	.byte	0x15
	.zero		1


	//   ....[154]....
        /*0ac4*/ 	.word	0x000061d0
        /*0ac8*/ 	.word	0x000000ff
        /*0acc*/ 	.word	0x000001b0
        /*0ad0*/ 	.short	0x010b
        /*0ad2*/ 	.byte	0x15
	.zero		1


	//   ....[155]....
        /*0ad4*/ 	.word	0x000061e0
        /*0ad8*/ 	.word	0x000000ff
        /*0adc*/ 	.word	0x00000000
        /*0ae0*/ 	.short	0x0101
        /*0ae2*/ 	.byte	0x06
	.zero		1


	//   ....[156]....
        /*0ae4*/ 	.word	0x000061f0
        /*0ae8*/ 	.word	0x000000ff
        /*0aec*/ 	.word	0x000001d8
        /*0af0*/ 	.short	0x010a
        /*0af2*/ 	.byte	0x15
	.zero		1


	//   ....[157]....
        /*0af4*/ 	.word	0x00006430
        /*0af8*/ 	.word	0x000000ff
        /*0afc*/ 	.word	0x000001b8
        /*0b00*/ 	.short	0x010b
        /*0b02*/ 	.byte	0x15
	.zero		1


	//   ....[158]....
        /*0b04*/ 	.word	0x00006440
        /*0b08*/ 	.word	0x000000ff
        /*0b0c*/ 	.word	0x00000000
        /*0b10*/ 	.short	0x0101
        /*0b12*/ 	.byte	0x25
	.zero		1


	//   ....[159]....
        /*0b14*/ 	.word	0x00006480
        /*0b18*/ 	.word	0x000000ff
        /*0b1c*/ 	.word	0x000001c0
        /*0b20*/ 	.short	0x010a
        /*0b22*/ 	.byte	0x15
	.zero		1


	//   ....[160]....
        /*0b24*/ 	.word	0x000064a0
        /*0b28*/ 	.word	0x000000ff
        /*0b2c*/ 	.word	0x000001c8
        /*0b30*/ 	.short	0x010a
        /*0b32*/ 	.byte	0x15
	.zero		1


	//   ....[161]....
        /*0b34*/ 	.word	0x000064c0
        /*0b38*/ 	.word	0x000000ff
        /*0b3c*/ 	.word	0x000001d0
        /*0b40*/ 	.short	0x010a
        /*0b42*/ 	.byte	0x15
	.zero		1


	//   ....[162]....
        /*0b44*/ 	.word	0x00006500
        /*0b48*/ 	.word	0x00000000
        /*0b4c*/ 	.word	0x000001d8
        /*0b50*/ 	.short	0x010a
        /*0b52*/ 	.byte	0xff
	.zero		1


	//   ....[163]....
        /*0b54*/ 	.word	0x00006840
        /*0b58*/ 	.word	0x00000003
        /*0b5c*/ 	.word	0x000001f0
        /*0b60*/ 	.short	0x010a
        /*0b62*/ 	.byte	0xff
	.zero		1


	//   ....[164]....
        /*0b64*/ 	.word	0x000069c0
        /*0b68*/ 	.word	0x00000000
        /*0b6c*/ 	.word	0x00000000
        /*0b70*/ 	.short	0x0101
        /*0b72*/ 	.byte	0xff
	.zero		1


	//   ....[165]....
        /*0b74*/ 	.word	0x00007500
        /*0b78*/ 	.word	0x000000ff
        /*0b7c*/ 	.word	0x000001a0
        /*0b80*/ 	.short	0x010a
        /*0b82*/ 	.byte	0x2b
	.zero		1


	//   ....[166]....
        /*0b84*/ 	.word	0x00007540
        /*0b88*/ 	.word	0x00000035
        /*0b8c*/ 	.word	0x00000210
        /*0b90*/ 	.short	0x010a
        /*0b92*/ 	.byte	0xff
	.zero		1


	//   ....[167]....
        /*0b94*/ 	.word	0x00007650
        /*0b98*/ 	.word	0x000000ff
        /*0b9c*/ 	.word	0x000001a0
        /*0ba0*/ 	.short	0x010a
        /*0ba2*/ 	.byte	0x2b
	.zero		1


	//   ....[168]....
        /*0ba4*/ 	.word	0x00007720
        /*0ba8*/ 	.word	0x00000035
        /*0bac*/ 	.word	0x00000210
        /*0bb0*/ 	.short	0x010a
        /*0bb2*/ 	.byte	0xff
	.zero		1


	//   ....[169]....
        /*0bb4*/ 	.word	0x00007ee0
        /*0bb8*/ 	.word	0x00000000
        /*0bbc*/ 	.word	0x00000000
        /*0bc0*/ 	.short	0x0101
        /*0bc2*/ 	.byte	0xff
	.zero		1


	//   ....[170]....
        /*0bc4*/ 	.word	0x00007ef0
        /*0bc8*/ 	.word	0x00000002
        /*0bcc*/ 	.word	0x000001a0
        /*0bd0*/ 	.short	0x010a
        /*0bd2*/ 	.byte	0xff
	.zero		1


	//   ....[171]....
        /*0bd4*/ 	.word	0x00007fb0
        /*0bd8*/ 	.word	0x00000002
        /*0bdc*/ 	.word	0x000001a0
        /*0be0*/ 	.short	0x010a
        /*0be2*/ 	.byte	0xff
	.zero		1


	//   ....[172]....
        /*0be4*/ 	.word	0x000087b0
        /*0be8*/ 	.word	0x00000000
        /*0bec*/ 	.word	0x00000000
        /*0bf0*/ 	.short	0x0101
        /*0bf2*/ 	.byte	0xff
	.zero		1


	//   ....[173]....
        /*0bf4*/ 	.word	0x000087d0
        /*0bf8*/ 	.word	0x00000002
        /*0bfc*/ 	.word	0x000001a0
        /*0c00*/ 	.short	0x010a
        /*0c02*/ 	.byte	0xff
	.zero		1


	//   ....[174]....
        /*0c04*/ 	.word	0x00008880
        /*0c08*/ 	.word	0x00000002
        /*0c0c*/ 	.word	0x000001a0
        /*0c10*/ 	.short	0x010a
        /*0c12*/ 	.byte	0xff
	.zero		1


	//   ....[175]....
        /*0c14*/ 	.word	0x00009080
        /*0c18*/ 	.word	0x00000000
        /*0c1c*/ 	.word	0x00000000
        /*0c20*/ 	.short	0x0101
        /*0c22*/ 	.byte	0xff
	.zero		1


	//   ....[176]....
        /*0c24*/ 	.word	0x000090a0
        /*0c28*/ 	.word	0x00000003
        /*0c2c*/ 	.word	0x000001a0
        /*0c30*/ 	.short	0x010a
        /*0c32*/ 	.byte	0xff
	.zero		1


	//   ....[177]....
        /*0c34*/ 	.word	0x00009150
        /*0c38*/ 	.word	0x00000003
        /*0c3c*/ 	.word	0x000001a0
        /*0c40*/ 	.short	0x010a
        /*0c42*/ 	.byte	0xff
	.zero		1


	//   ....[178]....
        /*0c44*/ 	.word	0x00009460
        /*0c48*/ 	.word	0x00000035
        /*0c4c*/ 	.word	0x00000000
        /*0c50*/ 	.short	0x0101
        /*0c52*/ 	.byte	0xff
	.zero		1


	//   ....[179]....
        /*0c54*/ 	.word	0x000099a0
        /*0c58*/ 	.word	0x00000000
        /*0c5c*/ 	.word	0x00000000
        /*0c60*/ 	.short	0x0101
        /*0c62*/ 	.byte	0xff
	.zero		1


	//   ....[180]....
        /*0c64*/ 	.word	0x00009c30
        /*0c68*/ 	.word	0x000000ff
        /*0c6c*/ 	.word	0x00000000
        /*0c70*/ 	.short	0x0101
        /*0c72*/ 	.byte	0x04
	.zero		1


	//   ....[181]....
        /*0c74*/ 	.word	0x00009c50
        /*0c78*/ 	.word	0x00000000
        /*0c7c*/ 	.word	0x00000260
        /*0c80*/ 	.short	0x010a
        /*0c82*/ 	.byte	0xff
	.zero		1


	//   ....[182]....
        /*0c84*/ 	.word	0x00009cb0
        /*0c88*/ 	.word	0x00000000
        /*0c8c*/ 	.word	0x000000d0
        /*0c90*/ 	.short	0x010a
        /*0c92*/ 	.byte	0xff
	.zero		1


	//   ....[183]....
        /*0c94*/ 	.word	0x00009d10
        /*0c98*/ 	.word	0x00000000
        /*0c9c*/ 	.word	0x000000d0
        /*0ca0*/ 	.short	0x010a
        /*0ca2*/ 	.byte	0xff
	.zero		1


	//   ....[184]....
        /*0ca4*/ 	.word	0x00009d60
        /*0ca8*/ 	.word	0x00000003
        /*0cac*/ 	.word	0x000001f0
        /*0cb0*/ 	.short	0x010a
        /*0cb2*/ 	.byte	0xff
	.zero		1


	//   ....[185]....
        /*0cb4*/ 	.word	0x00009dc0
        /*0cb8*/ 	.word	0x00000000
        /*0cbc*/ 	.word	0x00000000
        /*0cc0*/ 	.short	0x010a
        /*0cc2*/ 	.byte	0xff
	.zero		1


	//   ....[186]....
        /*0cc4*/ 	.word	0x00009e20
        /*0cc8*/ 	.word	0x00000000
        /*0ccc*/ 	.word	0x00000000
        /*0cd0*/ 	.short	0x010a
        /*0cd2*/ 	.byte	0xff
	.zero		1


	//   ....[187]....
        /*0cd4*/ 	.word	0x00009e80
        /*0cd8*/ 	.word	0x00000000
        /*0cdc*/ 	.word	0x00000000
        /*0ce0*/ 	.short	0x010a
        /*0ce2*/ 	.byte	0xff
	.zero		1


	//   ....[188]....
        /*0ce4*/ 	.word	0x00009ee0
        /*0ce8*/ 	.word	0x00000000
        /*0cec*/ 	.word	0x00000000
        /*0cf0*/ 	.short	0x010a
        /*0cf2*/ 	.byte	0xff
	.zero		1


	//   ....[189]....
        /*0cf4*/ 	.word	0x00009f40
        /*0cf8*/ 	.word	0x00000000
        /*0cfc*/ 	.word	0x00000000
        /*0d00*/ 	.short	0x010a
        /*0d02*/ 	.byte	0xff
	.zero		1


	//   ....[190]....
        /*0d04*/ 	.word	0x00009fa0
        /*0d08*/ 	.word	0x00000000
        /*0d0c*/ 	.word	0x00000000
        /*0d10*/ 	.short	0x010a
        /*0d12*/ 	.byte	0xff
	.zero		1


	//   ....[191]....
        /*0d14*/ 	.word	0x0000a000
        /*0d18*/ 	.word	0x00000000
        /*0d1c*/ 	.word	0x00000000
        /*0d20*/ 	.short	0x010a
        /*0d22*/ 	.byte	0xff
	.zero		1


	//   ....[192]....
        /*0d24*/ 	.word	0x0000a060
        /*0d28*/ 	.word	0x00000000
        /*0d2c*/ 	.word	0x00000000
        /*0d30*/ 	.short	0x010a
        /*0d32*/ 	.byte	0xff
	.zero		1


	//   ....[193]....
        /*0d34*/ 	.word	0x0000a0c0
        /*0d38*/ 	.word	0x00000000
        /*0d3c*/ 	.word	0x00000000
        /*0d40*/ 	.short	0x010a
        /*0d42*/ 	.byte	0xff
	.zero		1


	//   ....[194]....
        /*0d44*/ 	.word	0x0000a120
        /*0d48*/ 	.word	0x00000000
        /*0d4c*/ 	.word	0x00000000
        /*0d50*/ 	.short	0x010a
        /*0d52*/ 	.byte	0xff
	.zero		1


	//   ....[195]....
        /*0d54*/ 	.word	0x0000a180
        /*0d58*/ 	.word	0x00000000
        /*0d5c*/ 	.word	0x00000000
        /*0d60*/ 	.short	0x010a
        /*0d62*/ 	.byte	0xff
	.zero		1


	//   ....[196]....
        /*0d64*/ 	.word	0x0000a1e0
        /*0d68*/ 	.word	0x00000000
        /*0d6c*/ 	.word	0x00000000
        /*0d70*/ 	.short	0x010a
        /*0d72*/ 	.byte	0xff
	.zero		1


	//   ....[197]....
        /*0d74*/ 	.word	0x0000a240
        /*0d78*/ 	.word	0x00000000
        /*0d7c*/ 	.word	0x00000000
        /*0d80*/ 	.short	0x010a
        /*0d82*/ 	.byte	0xff
	.zero		1


	//   ....[198]....
        /*0d84*/ 	.word	0x0000a2a0
        /*0d88*/ 	.word	0x00000000
        /*0d8c*/ 	.word	0x00000000
        /*0d90*/ 	.short	0x010a
        /*0d92*/ 	.byte	0xff
	.zero		1


	//   ....[199]....
        /*0d94*/ 	.word	0x0000a300
        /*0d98*/ 	.word	0x00000000
        /*0d9c*/ 	.word	0x00000000
        /*0da0*/ 	.short	0x010a
        /*0da2*/ 	.byte	0xff
	.zero		1


	//   ....[200]....
        /*0da4*/ 	.word	0x0000a360
        /*0da8*/ 	.word	0x00000000
        /*0dac*/ 	.word	0x00000000
        /*0db0*/ 	.short	0x010a
        /*0db2*/ 	.byte	0xff
	.zero		1


	//   ....[201]....
        /*0db4*/ 	.word	0x0000a3c0
        /*0db8*/ 	.word	0x00000000
        /*0dbc*/ 	.word	0x00000000
        /*0dc0*/ 	.short	0x010a
        /*0dc2*/ 	.byte	0xff
	.zero		1


	//   ....[202]....
        /*0dc4*/ 	.word	0x0000a420
        /*0dc8*/ 	.word	0x00000000
        /*0dcc*/ 	.word	0x00000000
        /*0dd0*/ 	.short	0x010a
        /*0dd2*/ 	.byte	0xff
	.zero		1


	//   ....[203]....
        /*0dd4*/ 	.word	0x0000a480
        /*0dd8*/ 	.word	0x00000000
        /*0ddc*/ 	.word	0x00000000
        /*0de0*/ 	.short	0x010a
        /*0de2*/ 	.byte	0xff
	.zero		1


	//   ....[204]....
        /*0de4*/ 	.word	0x0000a4e0
        /*0de8*/ 	.word	0x00000000
        /*0dec*/ 	.word	0x00000000
        /*0df0*/ 	.short	0x010a
        /*0df2*/ 	.byte	0xff
	.zero		1


	//   ....[205]....
        /*0df4*/ 	.word	0x0000a540
        /*0df8*/ 	.word	0x00000000
        /*0dfc*/ 	.word	0x00000000
        /*0e00*/ 	.short	0x010a
        /*0e02*/ 	.byte	0xff
	.zero		1


	//   ....[206]....
        /*0e04*/ 	.word	0x0000a5a0
        /*0e08*/ 	.word	0x00000000
        /*0e0c*/ 	.word	0x00000000
        /*0e10*/ 	.short	0x010a
        /*0e12*/ 	.byte	0xff
	.zero		1


	//   ....[207]....
        /*0e14*/ 	.word	0x0000a600
        /*0e18*/ 	.word	0x00000000
        /*0e1c*/ 	.word	0x00000000
        /*0e20*/ 	.short	0x010a
        /*0e22*/ 	.byte	0xff
	.zero		1


	//   ....[208]....
        /*0e24*/ 	.word	0x0000a660
        /*0e28*/ 	.word	0x00000000
        /*0e2c*/ 	.word	0x00000000
        /*0e30*/ 	.short	0x010a
        /*0e32*/ 	.byte	0xff
	.zero		1


	//   ....[209]....
        /*0e34*/ 	.word	0x0000a6c0
        /*0e38*/ 	.word	0x00000000
        /*0e3c*/ 	.word	0x00000000
        /*0e40*/ 	.short	0x010a
        /*0e42*/ 	.byte	0xff
	.zero		1


	//   ....[210]....
        /*0e44*/ 	.word	0x0000a710
        /*0e48*/ 	.word	0x00000002
        /*0e4c*/ 	.word	0x00000250
        /*0e50*/ 	.short	0x010a
        /*0e52*/ 	.byte	0xff
	.zero		1


	//   ....[211]....
        /*0e54*/ 	.word	0x0000a770
        /*0e58*/ 	.word	0x00000002
        /*0e5c*/ 	.word	0x00000200
        /*0e60*/ 	.short	0x010a
        /*0e62*/ 	.byte	0xff
	.zero		1


	//   ....[212]....
        /*0e64*/ 	.word	0x0000a7c0
        /*0e68*/ 	.word	0x00000002
        /*0e6c*/ 	.word	0x000001f0
        /*0e70*/ 	.short	0x010a
        /*0e72*/ 	.byte	0xff
	.zero		1


	//   ....[213]....
        /*0e74*/ 	.word	0x0000a820
        /*0e78*/ 	.word	0x00000000
        /*0e7c*/ 	.word	0x00000200
        /*0e80*/ 	.short	0x010a
        /*0e82*/ 	.byte	0xff
	.zero		1


	//   ....[214]....
        /*0e84*/ 	.word	0x0000a880
        /*0e88*/ 	.word	0x00000005
        /*0e8c*/ 	.word	0x00000008
        /*0e90*/ 	.short	0x010a
        /*0e92*/ 	.byte	0xff
	.zero		1


	//   ....[215]....
        /*0e94*/ 	.word	0x0000a960
        /*0e98*/ 	.word	0x00000000
        /*0e9c*/ 	.word	0x00000008
        /*0ea0*/ 	.short	0x010a
        /*0ea2*/ 	.byte	0xff
	.zero		1


	//   ....[216]....
        /*0ea4*/ 	.word	0x0000a9b0
        /*0ea8*/ 	.word	0x00000000
        /*0eac*/ 	.word	0x000001f0
        /*0eb0*/ 	.short	0x010a
        /*0eb2*/ 	.byte	0xff
	.zero		1


	//   ....[217]....
        /*0eb4*/ 	.word	0x0000aa10
        /*0eb8*/ 	.word	0x00000000
        /*0ebc*/ 	.word	0x00000230
        /*0ec0*/ 	.short	0x010a
        /*0ec2*/ 	.byte	0xff
	.zero		1


	//   ....[218]....
        /*0ec4*/ 	.word	0x0000aa70
        /*0ec8*/ 	.word	0x00000000
        /*0ecc*/ 	.word	0x00000000
        /*0ed0*/ 	.short	0x010a
        /*0ed2*/ 	.byte	0xff
	.zero		1


	//   ....[219]....
        /*0ed4*/ 	.word	0x0000aad0
        /*0ed8*/ 	.word	0x00000000
        /*0edc*/ 	.word	0x00000000
        /*0ee0*/ 	.short	0x010a
        /*0ee2*/ 	.byte	0xff
	.zero		1


	//   ....[220]....
        /*0ee4*/ 	.word	0x0000ab30
        /*0ee8*/ 	.word	0x00000000
        /*0eec*/ 	.word	0x00000000
        /*0ef0*/ 	.short	0x010a
        /*0ef2*/ 	.byte	0xff
	.zero		1


	//   ....[221]....
        /*0ef4*/ 	.word	0x0000ab90
        /*0ef8*/ 	.word	0x00000000
        /*0efc*/ 	.word	0x00000000
        /*0f00*/ 	.short	0x010a
        /*0f02*/ 	.byte	0xff
	.zero		1


	//   ....[222]....
        /*0f04*/ 	.word	0x0000abf0
        /*0f08*/ 	.word	0x00000000
        /*0f0c*/ 	.word	0x00000270
        /*0f10*/ 	.short	0x010a
        /*0f12*/ 	.byte	0xff
	.zero		1


	//   ....[223]....
        /*0f14*/ 	.word	0x0000ac40
        /*0f18*/ 	.word	0x0000000c
        /*0f1c*/ 	.word	0x000001f0
        /*0f20*/ 	.short	0x010a
        /*0f22*/ 	.byte	0xff
	.zero		1


	//   ....[224]....
        /*0f24*/ 	.word	0x0000aca0
        /*0f28*/ 	.word	0x00000000
        /*0f2c*/ 	.word	0x000001e8
        /*0f30*/ 	.short	0x010a
        /*0f32*/ 	.byte	0xff
	.zero		1


	//   ....[225]....
        /*0f34*/ 	.word	0x0000ad00
        /*0f38*/ 	.word	0x00000000
        /*0f3c*/ 	.word	0x000001c0
        /*0f40*/ 	.short	0x010a
        /*0f42*/ 	.byte	0xff
	.zero		1


	//   ....[226]....
        /*0f44*/ 	.word	0x0000ad60
        /*0f48*/ 	.word	0x00000000
        /*0f4c*/ 	.word	0x000001c8
        /*0f50*/ 	.short	0x010a
        /*0f52*/ 	.byte	0xff
	.zero		1


	//   ....[227]....
        /*0f54*/ 	.word	0x0000adc0
        /*0f58*/ 	.word	0x00000000
        /*0f5c*/ 	.word	0x000001d0
        /*0f60*/ 	.short	0x010a
        /*0f62*/ 	.byte	0xff
	.zero		1


	//   ....[228]....
        /*0f64*/ 	.word	0x0000ae20
        /*0f68*/ 	.word	0x00000000
        /*0f6c*/ 	.word	0x000001d8
        /*0f70*/ 	.short	0x010a
        /*0f72*/ 	.byte	0xff
	.zero		1


	//   ....[229]....
        /*0f74*/ 	.word	0x0000ae80
        /*0f78*/ 	.word	0x00000000
        /*0f7c*/ 	.word	0x000001c0
        /*0f80*/ 	.short	0x010a
        /*0f82*/ 	.byte	0xff
	.zero		1


	//   ....[230]....
        /*0f84*/ 	.word	0x0000aee0
        /*0f88*/ 	.word	0x00000000
        /*0f8c*/ 	.word	0x000001c8
        /*0f90*/ 	.short	0x010a
        /*0f92*/ 	.byte	0xff
	.zero		1


	//   ....[231]....
        /*0f94*/ 	.word	0x0000af40
        /*0f98*/ 	.word	0x00000000
        /*0f9c*/ 	.word	0x000001d0
        /*0fa0*/ 	.short	0x010a
        /*0fa2*/ 	.byte	0xff
	.zero		1


	//   ....[232]....
        /*0fa4*/ 	.word	0x0000af90
        /*0fa8*/ 	.word	0x00000003
        /*0fac*/ 	.word	0x000001f0
        /*0fb0*/ 	.short	0x010a
        /*0fb2*/ 	.byte	0xff
	.zero		1


	//   ....[233]....
        /*0fb4*/ 	.word	0x0000aff0
        /*0fb8*/ 	.word	0x00000002
        /*0fbc*/ 	.word	0x000001a0
        /*0fc0*/ 	.short	0x010a
        /*0fc2*/ 	.byte	0xff
	.zero		1


	//   ....[234]....
        /*0fc4*/ 	.word	0x0000b040
        /*0fc8*/ 	.word	0x00000035
        /*0fcc*/ 	.word	0x00000210
        /*0fd0*/ 	.short	0x010a
        /*0fd2*/ 	.byte	0xff
	.zero		1


	//   ....[235]....
        /*0fd4*/ 	.word	0x0000b090
        /*0fd8*/ 	.word	0x00000002
        /*0fdc*/ 	.word	0x000001a0
        /*0fe0*/ 	.short	0x010a
        /*0fe2*/ 	.byte	0xff
	.zero		1


	//   ....[236]....
        /*0fe4*/ 	.word	0x0000b0e0
        /*0fe8*/ 	.word	0x00000002
        /*0fec*/ 	.word	0x000001a0
        /*0ff0*/ 	.short	0x010a
        /*0ff2*/ 	.byte	0xff
	.zero		1


	//   ....[237]....
        /*0ff4*/ 	.word	0x0000b130
        /*0ff8*/ 	.word	0x00000003
        /*0ffc*/ 	.word	0x000001a0
        /*1000*/ 	.short	0x010a
        /*1002*/ 	.byte	0xff
	.zero		1


	//----- nvinfo : EIATTR_NUM_MBARRIERS
	.align		4
.L_47:
        /*1004*/ 	.byte	0x03, 0x38
        /*1006*/ 	.short	0x004f


	//----- nvinfo : EIATTR_EXIT_INSTR_OFFSETS
	.align		4
        /*1008*/ 	.byte	0x04, 0x1c
        /*100a*/ 	.short	(.L_49 - .L_48)


	//   ....[0]....
.L_48:
        /*100c*/ 	.word	0x00003a50


	//   ....[1]....
        /*1010*/ 	.word	0x00003f40


	//   ....[2]....
        /*1014*/ 	.word	0x00003fa0


	//   ....[3]....
        /*1018*/ 	.word	0x00005240


	//   ....[4]....
        /*101c*/ 	.word	0x00006530


	//   ....[5]....
        /*1020*/ 	.word	0x00006570


	//   ....[6]....
        /*1024*/ 	.word	0x00009b20


	//   ....[7]....
        /*1028*/ 	.word	0x00009ba0


	//   ....[8]....
        /*102c*/ 	.word	0x00009bd0


	//   ....[9]....
        /*1030*/ 	.word	0x00009c40


	//----- nvinfo : EIATTR_MAX_THREADS
	.align		4
.L_49:
        /*1034*/ 	.byte	0x04, 0x05
        /*1036*/ 	.short	(.L_51 - .L_50)
.L_50:
        /*1038*/ 	.word	0x00000100
        /*103c*/ 	.word	0x00000001
        /*1040*/ 	.word	0x00000001


	//----- nvinfo : EIATTR_CRS_STACK_SIZE
	.align		4
.L_51:
        /*1044*/ 	.byte	0x04, 0x1e
        /*1046*/ 	.short	(.L_53 - .L_52)
.L_52:
        /*1048*/ 	.word	0x00000000


	//----- nvinfo : EIATTR_CBANK_PARAM_SIZE
	.align		4
.L_53:
        /*104c*/ 	.byte	0x03, 0x19
        /*104e*/ 	.short	0x0800


	//----- nvinfo : EIATTR_PARAM_CBANK
	.align		4
        /*1050*/ 	.byte	0x04, 0x0a
        /*1052*/ 	.short	(.L_55 - .L_54)
	.align		4
.L_54:
        /*1054*/ 	.word	index@(.nv.constant0._ZN7cutlass13device_kernelINS_4gemm6kernel13GemmUniversalIN4cute5tupleIJiiiiEEENS1_10collective13CollectiveMmaINS1_35MainloopSm100TmaUmmaWarpSpecializedILi26ELi2ELi4ENS5_IJNS4_1CILi2EEESB_NSA_ILi1EEEEEEEENS5_IJNSA_ILi128EEESF_NSA_ILi32EEEEEENS_10bfloat16_tENS5_IJlSC_lEEESI_SJ_NS4_8TiledMMAINS4_8MMA_AtomIJNS4_26SM100_MMA_F16BF16_2x1SM_SSISI_SI_fLi128ELi128ELNS4_4UMMA5MajorE0ELSO_0ELNSN_7ScaleInE0ELSP_0EEEEEENS4_6LayoutINS5_IJSC_SC_SC_EEENS5_IJNSA_ILi0EEESU_SU_EEEEENS5_IJNS4_10UnderscoreESX_SX_EEEEENS4_28SM100_TMA_2SM_LOAD_MULTICASTENS4_14ComposedLayoutINS4_7SwizzleILi2ELi4ELi3EEENS4_18smem_ptr_flag_bitsILi16EEENSS_INS5_IJNSA_ILi8EEESG_EEENS5_IJSG_SC_EEEEEEEvNS4_8identityENS4_18SM100_TMA_2SM_LOADES1A_vS1B_EENS_8epilogue10collective18CollectiveEpilogueINS1E_23Sm100TmaWarpSpecializedILi4ELi2ELi16ELb1ELb0EEEJNS5_IJNSA_ILi64EEESF_SG_EEENS5_IJNSS_IS1J_SC_EENSS_INS5_IJNSA_ILi16EEESB_EEENS5_IJSC_S1J_EEEEEEEESI_SJ_SI_SJ_NS1E_6fusion15FusionCallbacksIS1I_NS1R_17LinearCombinationISI_fSI_fLNS_15FloatRoundStyleE2EEES1K_S1Q_JEEENS4_5SM1004TMEM4LOAD26SM100_TMEM_LOAD_32dp32b16xENS4_13SM90_TMA_LOADENS11_INS12_ILi1ELi4ELi3EEES15_NSS_INS5_IJS16_S1M_EEENS5_IJS1M_SC_EEEEEEENS4_39AutoVectorizingCopyWithAssumedAlignmentILi128EEENS4_14SM90_TMA_STOREES26_S28_S28_EEEvvEEEEvNT_6ParamsE)
        /*1058*/ 	.short	0x0380
        /*105a*/ 	.short	0x0800


	//----- nvinfo : EIATTR_SW_WAR
	.align		4
.L_55:
        /*105c*/ 	.byte	0x04, 0x36
        /*105e*/ 	.short	(.L_57 - .L_56)
.L_56:
        /*1060*/ 	.word	0x00000008
.L_57:


//--------------------- .nv.callgraph             --------------------------
	.section	.nv.callgraph,"",@"SHT_CUDA_CALLGRAPH"
	.align	4
	.sectionentsize	8
	.align		4
        /*0000*/ 	.word	0x00000000
	.align		4
        /*0004*/ 	.word	0xffffffff
	.align		4
        /*0008*/ 	.word	index@(_ZN7cutlass13device_kernelINS_4gemm6kernel13GemmUniversalIN4cute5tupleIJiiiiEEENS1_10collective13CollectiveMmaINS1_35MainloopSm100TmaUmmaWarpSpecializedILi26ELi2ELi4ENS5_IJNS4_1CILi2EEESB_NSA_ILi1EEEEEEEENS5_IJNSA_ILi128EEESF_NSA_ILi32EEEEEENS_10bfloat16_tENS5_IJlSC_lEEESI_SJ_NS4_8TiledMMAINS4_8MMA_AtomIJNS4_26SM100_MMA_F16BF16_2x1SM_SSISI_SI_fLi128ELi128ELNS4_4UMMA5MajorE0ELSO_0ELNSN_7ScaleInE0ELSP_0EEEEEENS4_6LayoutINS5_IJSC_SC_SC_EEENS5_IJNSA_ILi0EEESU_SU_EEEEENS5_IJNS4_10UnderscoreESX_SX_EEEEENS4_28SM100_TMA_2SM_LOAD_MULTICASTENS4_14ComposedLayoutINS4_7SwizzleILi2ELi4ELi3EEENS4_18smem_ptr_flag_bitsILi16EEENSS_INS5_IJNSA_ILi8EEESG_EEENS5_IJSG_SC_EEEEEEEvNS4_8identityENS4_18SM100_TMA_2SM_LOADES1A_vS1B_EENS_8epilogue10collective18CollectiveEpilogueINS1E_23Sm100TmaWarpSpecializedILi4ELi2ELi16ELb1ELb0EEEJNS5_IJNSA_ILi64EEESF_SG_EEENS5_IJNSS_IS1J_SC_EENSS_INS5_IJNSA_ILi16EEESB_EEENS5_IJSC_S1J_EEEEEEEESI_SJ_SI_SJ_NS1E_6fusion15FusionCallbacksIS1I_NS1R_17LinearCombinationISI_fSI_fLNS_15FloatRoundStyleE2EEES1K_S1Q_JEEENS4_5SM1004TMEM4LOAD26SM100_TMEM_LOAD_32dp32b16xENS4_13SM90_TMA_LOADENS11_INS12_ILi1ELi4ELi3EEES15_NSS_INS5_IJS16_S1M_EEENS5_IJS1M_SC_EEEEEEENS4_39AutoVectorizingCopyWithAssumedAlignmentILi128EEENS4_14SM90_TMA_STOREES26_S28_S28_EEEvvEEEEvNT_6ParamsE)
	.align		4
        /*000c*/ 	.word	index@(__assertfail)
	.align		4
        /*0010*/ 	.word	0x00000000
	.align		4
        /*0014*/ 	.word	0xfffffffe
	.align		4
        /*0018*/ 	.word	0x00000000
	.align		4
        /*001c*/ 	.word	0xfffffffd
	.align		4
        /*0020*/ 	.word	0x00000000
	.align		4
        /*0024*/ 	.word	0xfffffffc


//--------------------- .nv.constant4             --------------------------
	.section	.nv.constant4,"a",@progbits
	.align	8
	.align		8
.nv.constant4:
        /*0000*/ 	.dword	__assertfail
	.align		8
        /*0008*/ 	.dword	__unnamed_1
	.align		8
        /*0010*/ 	.dword	__unnamed_2
	.align		8
        /*0018*/ 	.dword	_ZN40_INTERNAL_6362acfa_4_k_cu_d435f19a_343874cuda3std3__45__cpo5beginE
	.align		8
        /*0020*/ 	.dword	_ZN40_INTERNAL_6362acfa_4_k_cu_d435f19a_343874cuda3std3__45__cpo3endE
	.align		8
        /*0028*/ 	.dword	_ZN40_INTERNAL_6362acfa_4_k_cu_d435f19a_343874cuda3std3__45__cpo6cbeginE
	.align		8
        /*0030*/ 	.dword	_ZN40_INTERNAL_6362acfa_4_k_cu_d435f19a_343874cuda3std3__45__cpo4cendE
	.align		8
        /*0038*/ 	.dword	_ZN40_INTERNAL_6362acfa_4_k_cu_d435f19a_343874cuda3std3__442_GLOBAL__N__6362acfa_4_k_cu_d435f19a_343876ignoreE
	.align		8
        /*0040*/ 	.dword	_ZN40_INTERNAL_6362acfa_4_k_cu_d435f19a_343874cuda3std3__419piecewise_constructE
	.align		8
        /*0048*/ 	.dword	_ZN40_INTERNAL_6362acfa_4_k_cu_d435f19a_343874cuda3std3__48in_placeE
	.align		8
        /*0050*/ 	.dword	_ZN40_INTERNAL_6362acfa_4_k_cu_d435f19a_343874cuda3std6ranges3__45__cpo4swapE
	.align		8
        /*0058*/ 	.dword	_ZN40_INTERNAL_6362acfa_4_k_cu_d435f19a_343874cuda3std6ranges3__45__cpo9iter_moveE
	.align		8
        /*0060*/ 	.dword	_ZN40_INTERNAL_6362acfa_4_k_cu_d435f19a_343874cute7productE
	.align		8
        /*0068*/ 	.dword	_ZN40_INTERNAL_6362acfa_4_k_cu_d435f19a_343874cute1_E
	.align		8
        /*0070*/ 	.dword	$str$25
	.align		8
        /*0078*/ 	.dword	$str$26
	.align		8
        /*0080*/ 	.dword	$str$27
	.align		8
        /*0088*/ 	.dword	$str$28


//--------------------- .text._ZN7cutlass13device_kernelINS_4gemm6kernel13GemmUniversalIN4cute5tupleIJiiiiEEENS1_10collective13CollectiveMmaINS1_35MainloopSm100TmaUmmaWarpSpecializedILi26ELi2ELi4ENS5_IJNS4_1CILi2EEESB_NSA_ILi1EEEEEEEENS5_IJNSA_ILi128EEESF_NSA_ILi32EEEEEENS_10bfloat16_tENS5_IJlSC_lEEESI_SJ_NS4_8TiledMMAINS4_8MMA_AtomIJNS4_26SM100_MMA_F16BF16_2x1SM_SSISI_SI_fLi128ELi128ELNS4_4UMMA5MajorE0ELSO_0ELNSN_7ScaleInE0ELSP_0EEEEEENS4_6LayoutINS5_IJSC_SC_SC_EEENS5_IJNSA_ILi0EEESU_SU_EEEEENS5_IJNS4_10UnderscoreESX_SX_EEEEENS4_28SM100_TMA_2SM_LOAD_MULTICASTENS4_14ComposedLayoutINS4_7SwizzleILi2ELi4ELi3EEENS4_18smem_ptr_flag_bitsILi16EEENSS_INS5_IJNSA_ILi8EEESG_EEENS5_IJSG_SC_EEEEEEEvNS4_8identityENS4_18SM100_TMA_2SM_LOADES1A_vS1B_EENS_8epilogue10collective18CollectiveEpilogueINS1E_23Sm100TmaWarpSpecializedILi4ELi2ELi16ELb1ELb0EEEJNS5_IJNSA_ILi64EEESF_SG_EEENS5_IJNSS_IS1J_SC_EENSS_INS5_IJNSA_ILi16EEESB_EEENS5_IJSC_S1J_EEEEEEEESI_SJ_SI_SJ_NS1E_6fusion15FusionCallbacksIS1I_NS1R_17LinearCombinationISI_fSI_fLNS_15FloatRoundStyleE2EEES1K_S1Q_JEEENS4_5SM1004TMEM4LOAD26SM100_TMEM_LOAD_32dp32b16xENS4_13SM90_TMA_LOADENS11_INS12_ILi1ELi4ELi3EEES15_NSS_INS5_IJS16_S1M_EEENS5_IJS1M_SC_EEEEEEENS4_39AutoVectorizingCopyWithAssumedAlignmentILi128EEENS4_14SM90_TMA_STOREES26_S28_S28_EEEvvEEEEvNT_6ParamsE --------------------------
	.section	.text._ZN7cutlass13device_kernelINS_4gemm6kernel13GemmUniversalIN4cute5tupleIJiiiiEEENS1_10collective13CollectiveMmaINS1_35MainloopSm100TmaUmmaWarpSpecializedILi26ELi2ELi4ENS5_IJNS4_1CILi2EEESB_NSA_ILi1EEEEEEEENS5_IJNSA_ILi128EEESF_NSA_ILi32EEEEEENS_10bfloat16_tENS5_IJlSC_lEEESI_SJ_NS4_8TiledMMAINS4_8MMA_AtomIJNS4_26SM100_MMA_F16BF16_2x1SM_SSISI_SI_fLi128ELi128ELNS4_4UMMA5MajorE0ELSO_0ELNSN_7ScaleInE0ELSP_0EEEEEENS4_6LayoutINS5_IJSC_SC_SC_EEENS5_IJNSA_ILi0EEESU_SU_EEEEENS5_IJNS4_10UnderscoreESX_SX_EEEEENS4_28SM100_TMA_2SM_LOAD_MULTICASTENS4_14ComposedLayoutINS4_7SwizzleILi2ELi4ELi3EEENS4_18smem_ptr_flag_bitsILi16EEENSS_INS5_IJNSA_ILi8EEESG_EEENS5_IJSG_SC_EEEEEEEvNS4_8identityENS4_18SM100_TMA_2SM_LOADES1A_vS1B_EENS_8epilogue10collective18CollectiveEpilogueINS1E_23Sm100TmaWarpSpecializedILi4ELi2ELi16ELb1ELb0EEEJNS5_IJNSA_ILi64EEESF_SG_EEENS5_IJNSS_IS1J_SC_EENSS_INS5_IJNSA_ILi16EEESB_EEENS5_IJSC_S1J_EEEEEEEESI_SJ_SI_SJ_NS1E_6fusion15FusionCallbacksIS1I_NS1R_17LinearCombinationISI_fSI_fLNS_15FloatRoundStyleE2EEES1K_S1Q_JEEENS4_5SM1004TMEM4LOAD26SM100_TMEM_LOAD_32dp32b16xENS4_13SM90_TMA_LOADENS11_INS12_ILi1ELi4ELi3EEES15_NSS_INS5_IJS16_S1M_EEENS5_IJS1M_SC_EEEEEEENS4_39AutoVectorizingCopyWithAssumedAlignmentILi128EEENS4_14SM90_TMA_STOREES26_S28_S28_EEEvvEEEEvNT_6ParamsE,"ax",@progbits
	.align	128
.text._ZN7cutlass13device_kernelINS_4gemm6kernel13GemmUniversalIN4cute5tupleIJiiiiEEENS1_10collective13CollectiveMmaINS1_35MainloopSm100TmaUmmaWarpSpecializedILi26ELi2ELi4ENS5_IJNS4_1CILi2EEESB_NSA_ILi1EEEEEEEENS5_IJNSA_ILi128EEESF_NSA_ILi32EEEEEENS_10bfloat16_tENS5_IJlSC_lEEESI_SJ_NS4_8TiledMMAINS4_8MMA_AtomIJNS4_26SM100_MMA_F16BF16_2x1SM_SSISI_SI_fLi128ELi128ELNS4_4UMMA5MajorE0ELSO_0ELNSN_7ScaleInE0ELSP_0EEEEEENS4_6LayoutINS5_IJSC_SC_SC_EEENS5_IJNSA_ILi0EEESU_SU_EEEEENS5_IJNS4_10UnderscoreESX_SX_EEEEENS4_28SM100_TMA_2SM_LOAD_MULTICASTENS4_14ComposedLayoutINS4_7SwizzleILi2ELi4ELi3EEENS4_18smem_ptr_flag_bitsILi16EEENSS_INS5_IJNSA_ILi8EEESG_EEENS5_IJSG_SC_EEEEEEEvNS4_8identityENS4_18SM100_TMA_2SM_LOADES1A_vS1B_EENS_8epilogue10collective18CollectiveEpilogueINS1E_23Sm100TmaWarpSpecializedILi4ELi2ELi16ELb1ELb0EEEJNS5_IJNSA_ILi64EEESF_SG_EEENS5_IJNSS_IS1J_SC_EENSS_INS5_IJNSA_ILi16EEESB_EEENS5_IJSC_S1J_EEEEEEEESI_SJ_SI_SJ_NS1E_6fusion15FusionCallbacksIS1I_NS1R_17LinearCombinationISI_fSI_fLNS_15FloatRoundStyleE2EEES1K_S1Q_JEEENS4_5SM1004TMEM4LOAD26SM100_TMEM_LOAD_32dp32b16xENS4_13SM90_TMA_LOADENS11_INS12_ILi1ELi4ELi3EEES15_NSS_INS5_IJS16_S1M_EEENS5_IJS1M_SC_EEEEEEENS4_39AutoVectorizingCopyWithAssumedAlignmentILi128EEENS4_14SM90_TMA_STOREES26_S28_S28_EEEvvEEEEvNT_6ParamsE:
        .type           _ZN7cutlass13device_kernelINS_4gemm6kernel13GemmUniversalIN4cute5tupleIJiiiiEEENS1_10collective13CollectiveMmaINS1_35MainloopSm100TmaUmmaWarpSpecializedILi26ELi2ELi4ENS5_IJNS4_1CILi2EEESB_NSA_ILi1EEEEEEEENS5_IJNSA_ILi128EEESF_NSA_ILi32EEEEEENS_10bfloat16_tENS5_IJlSC_lEEESI_SJ_NS4_8TiledMMAINS4_8MMA_AtomIJNS4_26SM100_MMA_F16BF16_2x1SM_SSISI_SI_fLi128ELi128ELNS4_4UMMA5MajorE0ELSO_0ELNSN_7ScaleInE0ELSP_0EEEEEENS4_6LayoutINS5_IJSC_SC_SC_EEENS5_IJNSA_ILi0EEESU_SU_EEEEENS5_IJNS4_10UnderscoreESX_SX_EEEEENS4_28SM100_TMA_2SM_LOAD_MULTICASTENS4_14ComposedLayoutINS4_7SwizzleILi2ELi4ELi3EEENS4_18smem_ptr_flag_bitsILi16EEENSS_INS5_IJNSA_ILi8EEESG_EEENS5_IJSG_SC_EEEEEEEvNS4_8identityENS4_18SM100_TMA_2SM_LOADES1A_vS1B_EENS_8epilogue10collective18CollectiveEpilogueINS1E_23Sm100TmaWarpSpecializedILi4ELi2ELi16ELb1ELb0EEEJNS5_IJNSA_ILi64EEESF_SG_EEENS5_IJNSS_IS1J_SC_EENSS_INS5_IJNSA_ILi16EEESB_EEENS5_IJSC_S1J_EEEEEEEESI_SJ_SI_SJ_NS1E_6fusion15FusionCallbacksIS1I_NS1R_17LinearCombinationISI_fSI_fLNS_15FloatRoundStyleE2EEES1K_S1Q_JEEENS4_5SM1004TMEM4LOAD26SM100_TMEM_LOAD_32dp32b16xENS4_13SM90_TMA_LOADENS11_INS12_ILi1ELi4ELi3EEES15_NSS_INS5_IJS16_S1M_EEENS5_IJS1M_SC_EEEEEEENS4_39AutoVectorizingCopyWithAssumedAlignmentILi128EEENS4_14SM90_TMA_STOREES26_S28_S28_EEEvvEEEEvNT_6ParamsE,@function
        .size           _ZN7cutlass13device_kernelINS_4gemm6kernel13GemmUniversalIN4cute5tupleIJiiiiEEENS1_10collective13CollectiveMmaINS1_35MainloopSm100TmaUmmaWarpSpecializedILi26ELi2ELi4ENS5_IJNS4_1CILi2EEESB_NSA_ILi1EEEEEEEENS5_IJNSA_ILi128EEESF_NSA_ILi32EEEEEENS_10bfloat16_tENS5_IJlSC_lEEESI_SJ_NS4_8TiledMMAINS4_8MMA_AtomIJNS4_26SM100_MMA_F16BF16_2x1SM_SSISI_SI_fLi128ELi128ELNS4_4UMMA5MajorE0ELSO_0ELNSN_7ScaleInE0ELSP_0EEEEEENS4_6LayoutINS5_IJSC_SC_SC_EEENS5_IJNSA_ILi0EEESU_SU_EEEEENS5_IJNS4_10UnderscoreESX_SX_EEEEENS4_28SM100_TMA_2SM_LOAD_MULTICASTENS4_14ComposedLayoutINS4_7SwizzleILi2ELi4ELi3EEENS4_18smem_ptr_flag_bitsILi16EEENSS_INS5_IJNSA_ILi8EEESG_EEENS5_IJSG_SC_EEEEEEEvNS4_8identityENS4_18SM100_TMA_2SM_LOADES1A_vS1B_EENS_8epilogue10collective18CollectiveEpilogueINS1E_23Sm100TmaWarpSpecializedILi4ELi2ELi16ELb1ELb0EEEJNS5_IJNSA_ILi64EEESF_SG_EEENS5_IJNSS_IS1J_SC_EENSS_INS5_IJNSA_ILi16EEESB_EEENS5_IJSC_S1J_EEEEEEEESI_SJ_SI_SJ_NS1E_6fusion15FusionCallbacksIS1I_NS1R_17LinearCombinationISI_fSI_fLNS_15FloatRoundStyleE2EEES1K_S1Q_JEEENS4_5SM1004TMEM4LOAD26SM100_TMEM_LOAD_32dp32b16xENS4_13SM90_TMA_LOADENS11_INS12_ILi1ELi4ELi3EEES15_NSS_INS5_IJS16_S1M_EEENS5_IJS1M_SC_EEEEEEENS4_39AutoVectorizingCopyWithAssumedAlignmentILi128EEENS4_14SM90_TMA_STOREES26_S28_S28_EEEvvEEEEvNT_6ParamsE,(.L_x_264 - _ZN7cutlass13device_kernelINS_4gemm6kernel13GemmUniversalIN4cute5tupleIJiiiiEEENS1_10collective13CollectiveMmaINS1_35MainloopSm100TmaUmmaWarpSpecializedILi26ELi2ELi4ENS5_IJNS4_1CILi2EEESB_NSA_ILi1EEEEEEEENS5_IJNSA_ILi128EEESF_NSA_ILi32EEEEEENS_10bfloat16_tENS5_IJlSC_lEEESI_SJ_NS4_8TiledMMAINS4_8MMA_AtomIJNS4_26SM100_MMA_F16BF16_2x1SM_SSISI_SI_fLi128ELi128ELNS4_4UMMA5MajorE0ELSO_0ELNSN_7ScaleInE0ELSP_0EEEEEENS4_6LayoutINS5_IJSC_SC_SC_EEENS5_IJNSA_ILi0EEESU_SU_EEEEENS5_IJNS4_10UnderscoreESX_SX_EEEEENS4_28SM100_TMA_2SM_LOAD_MULTICASTENS4_14ComposedLayoutINS4_7SwizzleILi2ELi4ELi3EEENS4_18smem_ptr_flag_bitsILi16EEENSS_INS5_IJNSA_ILi8EEESG_EEENS5_IJSG_SC_EEEEEEEvNS4_8identityENS4_18SM100_TMA_2SM_LOADES1A_vS1B_EENS_8epilogue10collective18CollectiveEpilogueINS1E_23Sm100TmaWarpSpecializedILi4ELi2ELi16ELb1ELb0EEEJNS5_IJNSA_ILi64EEESF_SG_EEENS5_IJNSS_IS1J_SC_EENSS_INS5_IJNSA_ILi16EEESB_EEENS5_IJSC_S1J_EEEEEEEESI_SJ_SI_SJ_NS1E_6fusion15FusionCallbacksIS1I_NS1R_17LinearCombinationISI_fSI_fLNS_15FloatRoundStyleE2EEES1K_S1Q_JEEENS4_5SM1004TMEM4LOAD26SM100_TMEM_LOAD_32dp32b16xENS4_13SM90_TMA_LOADENS11_INS12_ILi1ELi4ELi3EEES15_NSS_INS5_IJS16_S1M_EEENS5_IJS1M_SC_EEEEEEENS4_39AutoVectorizingCopyWithAssumedAlignmentILi128EEENS4_14SM90_TMA_STOREES26_S28_S28_EEEvvEEEEvNT_6ParamsE)
        .other          _ZN7cutlass13device_kernelINS_4gemm6kernel13GemmUniversalIN4cute5tupleIJiiiiEEENS1_10collective13CollectiveMmaINS1_35MainloopSm100TmaUmmaWarpSpecializedILi26ELi2ELi4ENS5_IJNS4_1CILi2EEESB_NSA_ILi1EEEEEEEENS5_IJNSA_ILi128EEESF_NSA_ILi32EEEEEENS_10bfloat16_tENS5_IJlSC_lEEESI_SJ_NS4_8TiledMMAINS4_8MMA_AtomIJNS4_26SM100_MMA_F16BF16_2x1SM_SSISI_SI_fLi128ELi128ELNS4_4UMMA5MajorE0ELSO_0ELNSN_7ScaleInE0ELSP_0EEEEEENS4_6LayoutINS5_IJSC_SC_SC_EEENS5_IJNSA_ILi0EEESU_SU_EEEEENS5_IJNS4_10UnderscoreESX_SX_EEEEENS4_28SM100_TMA_2SM_LOAD_MULTICASTENS4_14ComposedLayoutINS4_7SwizzleILi2ELi4ELi3EEENS4_18smem_ptr_flag_bitsILi16EEENSS_INS5_IJNSA_ILi8EEESG_EEENS5_IJSG_SC_EEEEEEEvNS4_8identityENS4_18SM100_TMA_2SM_LOADES1A_vS1B_EENS_8epilogue10collective18CollectiveEpilogueINS1E_23Sm100TmaWarpSpecializedILi4ELi2ELi16ELb1ELb0EEEJNS5_IJNSA_ILi64EEESF_SG_EEENS5_IJNSS_IS1J_SC_EENSS_INS5_IJNSA_ILi16EEESB_EEENS5_IJSC_S1J_EEEEEEEESI_SJ_SI_SJ_NS1E_6fusion15FusionCallbacksIS1I_NS1R_17LinearCombinationISI_fSI_fLNS_15FloatRoundStyleE2EEES1K_S1Q_JEEENS4_5SM1004TMEM4LOAD26SM100_TMEM_LOAD_32dp32b16xENS4_13SM90_TMA_LOADENS11_INS12_ILi1ELi4ELi3EEES15_NSS_INS5_IJS16_S1M_EEENS5_IJS1M_SC_EEEEEEENS4_39AutoVectorizingCopyWithAssumedAlignmentILi128EEENS4_14SM90_TMA_STOREES26_S28_S28_EEEvvEEEEvNT_6ParamsE,@"STO_CUDA_ENTRY STV_DEFAULT"
_ZN7cutlass13device_kernelINS_4gemm6kernel13GemmUniversalIN4cute5tupleIJiiiiEEENS1_10collective13CollectiveMmaINS1_35MainloopSm100TmaUmmaWarpSpecializedILi26ELi2ELi4ENS5_IJNS4_1CILi2EEESB_NSA_ILi1EEEEEEEENS5_IJNSA_ILi128EEESF_NSA_ILi32EEEEEENS_10bfloat16_tENS5_IJlSC_lEEESI_SJ_NS4_8TiledMMAINS4_8MMA_AtomIJNS4_26SM100_MMA_F16BF16_2x1SM_SSISI_SI_fLi128ELi128ELNS4_4UMMA5MajorE0ELSO_0ELNSN_7ScaleInE0ELSP_0EEEEEENS4_6LayoutINS5_IJSC_SC_SC_EEENS5_IJNSA_ILi0EEESU_SU_EEEEENS5_IJNS4_10UnderscoreESX_SX_EEEEENS4_28SM100_TMA_2SM_LOAD_MULTICASTENS4_14ComposedLayoutINS4_7SwizzleILi2ELi4ELi3EEENS4_18smem_ptr_flag_bitsILi16EEENSS_INS5_IJNSA_ILi8EEESG_EEENS5_IJSG_SC_EEEEEEEvNS4_8identityENS4_18SM100_TMA_2SM_LOADES1A_vS1B_EENS_8epilogue10collective18CollectiveEpilogueINS1E_23Sm100TmaWarpSpecializedILi4ELi2ELi16ELb1ELb0EEEJNS5_IJNSA_ILi64EEESF_SG_EEENS5_IJNSS_IS1J_SC_EENSS_INS5_IJNSA_ILi16EEESB_EEENS5_IJSC_S1J_EEEEEEEESI_SJ_SI_SJ_NS1E_6fusion15FusionCallbacksIS1I_NS1R_17LinearCombinationISI_fSI_fLNS_15FloatRoundStyleE2EEES1K_S1Q_JEEENS4_5SM1004TMEM4LOAD26SM100_TMEM_LOAD_32dp32b16xENS4_13SM90_TMA_LOADENS11_INS12_ILi1ELi4ELi3EEES15_NSS_INS5_IJS16_S1M_EEENS5_IJS1M_SC_EEEEEEENS4_39AutoVectorizingCopyWithAssumedAlignmentILi128EEENS4_14SM90_TMA_STOREES26_S28_S28_EEEvvEEEEvNT_6ParamsE:
[----:B------:R-:W1:Y:S01]  /*0000*/  LDC R1, c[0x0][0x37c] ;  /* 0x0000df00ff017b82 */ /* 0x000e620000000800 */
[----:B------:R-:W2:Y:S01]  /*0010*/  S2R R60, SR_TID.X ;  /* 0x00000000003c7919 */ /* 0x000ea20000002100 */
[----:B------:R-:W3:Y:S06]  /*0020*/  LDCU.64 UR8, c[0x0][0x890] ;  /* 0x00011200ff0877ac */ /* 0x000eec0008000a00 */
[----:B------:R-:W4:Y:S01]  /*0030*/  S2UR UR47, SR_CgaCtaId ;  /* 0x00000000002f79c3 */ /* 0x000f220000008800 */
[----:B------:R-:W-:Y:S02]  /*0040*/  PRMT R46, RZ, 0x7610, R46 ;  /* 0x00007610ff2e7816 */ /* 0x000fe4000000002e */
[----:B------:R-:W-:Y:S01]  /*0050*/  ELECT P1, URZ, PT ;  /* 0x0000000000ff782f */ /* 0x000fe20003820000 */
[----:B---3--:R-:W-:-:S04]  /*0060*/  UISETP.NE.U32.AND UP0, UPT, UR8, URZ, UPT ;  /* 0x000000ff0800728c */ /* 0x008fc8000bf05070 */
[----:B------:R-:W-:Y:S02]  /*0070*/  UISETP.NE.AND.EX UP0, UPT, UR9, URZ, UPT, UP0 ;  /* 0x000000ff0900728c */ /* 0x000fe4000bf05300 */
[----:B----4-:R-:W-:Y:S02]  /*0080*/  ULOP3.LUT UR33, UR47, 0x1, URZ, 0xc0, !UPT ;  /* 0x000000012f217892 */ /* 0x010fe4000f8ec0ff */
[----:B------:R-:W-:Y:S01]  /*0090*/  ULOP3.LUT UR34, UR47, 0x1, URZ, 0x3c, !UPT ;  /* 0x000000012f227892 */ /* 0x000fe2000f8e3cff */
[----:B--2---:R-:W-:-:S05]  /*00a0*/  SHF.R.U32.HI R47, RZ, 0x5, R60 ;  /* 0x00000005ff2f7819 */ /* 0x004fca000001163c */
[----:B------:R-:W2:Y:S02]  /*00b0*/  SHFL.IDX PT, R0, R47, RZ, 0x1f ;  /* 0x00001fff2f007589 */ /* 0x000ea400000e0000 */
[----:B--2---:R-:W-:Y:S01]  /*00c0*/  R2UR UR25, R0 ;  /* 0x00000000001972ca */ /* 0x004fe200000e0000 */
[----:B-1----:R-:W-:-:S14]  /*00d0*/  BRA.U UP0, `(.L_x_0) ;  /* 0x0000000100307547 */ /* 0x002fdc000b800000 */
[----:B------:R-:W1:Y:S02]  /*00e0*/  LDCU.64 UR4, c[0x0][0x888] ;  /* 0x00011100ff0477ac */ /* 0x000e640008000a00 */
[----:B-1----:R-:W-:-:S04]  /*00f0*/  UISETP.NE.U32.AND UP0, UPT, UR4, URZ, UPT ;  /* 0x000000ff0400728c */ /* 0x002fc8000bf05070 */
[----:B------:R-:W-:-:S09]  /*0100*/  UISETP.NE.AND.EX UP0, UPT, UR5, URZ, UPT, UP0 ;  /* 0x000000ff0500728c */ /* 0x000fd2000bf05300 */
[----:B------:R-:W-:Y:S05]  /*0110*/  BRA.U !UP0, `(.L_x_1) ;  /* 0x0000000108147547 */ /* 0x000fea000b800000 */
[----:B------:R-:W1:Y:S01]  /*0120*/  LDC.64 R2, c[0x0][0x888] ;  /* 0x00022200ff027b82 */ /* 0x000e620000000a00 */
[----:B------:R-:W1:Y:S02]  /*0130*/  LDCU.64 UR4, c[0x0][0x358] ;  /* 0x00006b00ff0477ac */ /* 0x000e640008000a00 */
[----:B-1----:R1:W5:Y:S01]  /*0140*/  LDG.E R27, desc[UR4][R2.64] ;  /* 0x00000004021b7981 */ /* 0x002362000c1e1900 */
[----:B------:R-:W-:Y:S01]  /*0150*/  HFMA2 R46, -RZ, RZ, 0, 5.9604644775390625e-08 ;  /* 0x00000001ff2e7431 */ /* 0x000fe200000001ff */
[----:B------:R-:W-:Y:S05]  /*0160*/  BRA `(.L_x_0) ;  /* 0x00000000000c7947 */ /* 0x000fea0003800000 */
.L_x_1:
[----:B------:R-:W1:Y:S01]  /*0170*/  LDCU UR4, c[0x0][0x880] ;  /* 0x00011000ff0477ac */ /* 0x000e620008000800 */
[----:B------:R-:W-:Y:S01]  /*0180*/  HFMA2 R46, -RZ, RZ, 0, 5.9604644775390625e-08 ;  /* 0x00000001ff2e7431 */ /* 0x000fe200000001ff */
[----:B-1----:R-:W-:-:S07]  /*0190*/  MOV R27, UR4 ;  /* 0x00000004001b7c02 */ /* 0x002fce0008000f00 */
.L_x_0:
[----:B------:R-:W2:Y:S02]  /*01a0*/  LDCU.64 UR4, c[0x0][0x8b0] ;  /* 0x00011600ff0477ac */ /* 0x000ea40008000a00 */
[----:B--2---:R-:W-:-:S04]  /*01b0*/  UISETP.NE.U32.AND UP0, UPT, UR4, URZ, UPT ;  /* 0x000000ff0400728c */ /* 0x004fc8000bf05070 */
[----:B------:R-:W-:-:S09]  /*01c0*/  UISETP.NE.AND.EX UP0, UPT, UR5, URZ, UPT, UP0 ;  /* 0x000000ff0500728c */ /* 0x000fd2000bf05300 */
[----:B------:R-:W-:Y:S05]  /*01d0*/  BRA.U UP0, `(.L_x_2) ;  /* 0x0000000100287547 */ /* 0x000fea000b800000 */
[----:B------:R-:W2:Y:S02]  /*01e0*/  LDCU.64 UR4, c[0x0][0x8a8] ;  /* 0x00011500ff0477ac */ /* 0x000ea40008000a00 */
[----:B--2---:R-:W-:-:S04]  /*01f0*/  UISETP.NE.U32.AND UP0, UPT, UR4, URZ, UPT ;  /* 0x000000ff0400728c */ /* 0x004fc8000bf05070 */
[----:B------:R-:W-:-:S09]  /*0200*/  UISETP.NE.AND.EX UP0, UPT, UR5, URZ, UPT, UP0 ;  /* 0x000000ff0500728c */ /* 0x000fd2000bf05300 */
[----:B------:R-:W-:Y:S05]  /*0210*/  BRA.U !UP0, `(.L_x_3) ;  /* 0x0000000108107547 */ /* 0x000fea000b800000 */
[----:B------:R-:W2:Y:S01]  /*0220*/  LDC.64 R24, c[0x0][0x8a8] ;  /* 0x00022a00ff187b82 */ /* 0x000ea20000000a00 */
[----:B------:R-:W2:Y:S02]  /*0230*/  LDCU.64 UR4, c[0x0][0x358] ;  /* 0x00006b00ff0477ac */ /* 0x000ea40008000a00 */
[----:B--2---:R2:W5:Y:S01]  /*0240*/  LDG.E R24, desc[UR4][R24.64] ;  /* 0x0000000418187981 */ /* 0x004562000c1e1900 */
[----:B------:R-:W-:Y:S05]  /*0250*/  BRA `(.L_x_2) ;  /* 0x0000000000087947 */ /* 0x000fea0003800000 */
.L_x_3:
[----:B------:R-:W2:Y:S02]  /*0260*/  LDCU UR4, c[0x0][0x8a0] ;  /* 0x00011400ff0477ac */ /* 0x000ea40008000800 */
[----:B--2---:R-:W-:Y:S02]  /*0270*/  MOV R24, UR4 ;  /* 0x0000000400187c02 */ /* 0x004fe40008000f00 */
.L_x_2:
[----:B------:R-:W-:Y:S01]  /*0280*/  IMAD.U32 R0, RZ, RZ, UR25 ;  /* 0x00000019ff007e24 */ /* 0x000fe2000f8e00ff */
[----:B------:R-:W-:Y:S04]  /*0290*/  BSSY.RECONVERGENT B0, `(.L_x_4) ;  /* 0x000000c000007945 */ /* 0x000fe80003800200 */
[C---:B------:R-:W-:Y:S02]  /*02a0*/  ISETP.NE.OR P2, PT, R0.reuse, 0x1, !P1 ;  /* 0x000000010000780c */ /* 0x040fe40004f45670 */
[----:B------:R-:W-:-:S11]  /*02b0*/  ISETP.NE.OR P0, PT, R0, 0x3, !P1 ;  /* 0x000000030000780c */ /* 0x000fd60004f05670 */
[----:B------:R-:W-:Y:S05]  /*02c0*/  @P2 BRA `(.L_x_5) ;  /* 0x0000000000202947 */ /* 0x000fea0003800000 */
[----:B------:R-:W3:Y:S02]  /*02d0*/  LDCU.64 UR4, c[0x0][0x348] ;  /* 0x00006900ff0477ac */ /* 0x000ee40008000a00 */
[----:B---3--:R-:W-:Y:S02]  /*02e0*/  UIADD3 UR6, UP1, UPT, UR4, 0x80, URZ ;  /* 0x0000008004067890 */ /* 0x008fe4000ff3e0ff */
[----:B------:R-:W-:Y:S02]  /*02f0*/  UIADD3 UR4, UP0, UPT, UR4, 0x180, URZ ;  /* 0x0000018004047890 */ /* 0x000fe4000ff1e0ff */
[----:B------:R-:W-:Y:S02]  /*0300*/  UIADD3.X UR7, UPT, UPT, URZ, UR5, URZ, UP1, !UPT ;  /* 0x00000005ff077290 */ /* 0x000fe40008ffe4ff */
[----:B------:R-:W-:-:S07]  /*0310*/  UIADD3.X UR5, UPT, UPT, URZ, UR5, URZ, UP0, !UPT ;  /* 0x00000005ff057290 */ /* 0x000fce00087fe4ff */
[----:B------:R3:W-:Y:S02]  /*0320*/  UTMACCTL.PF [UR6] ;  /* 0x00000000060079b9 */ /* 0x0007e40008040000 */
[----:B------:R3:W-:Y:S02]  /*0330*/  UTMACCTL.PF [UR4] ;  /* 0x00000000040079b9 */ /* 0x0007e40008040000 */
[----:B---3--:R-:W-:Y:S01]  /*0340*/  NOP ;  /* 0x0000000000007918 */ /* 0x008fe20000000000 */
.L_x_5:
[----:B------:R-:W-:Y:S05]  /*0350*/  BSYNC.RECONVERGENT B0 ;  /* 0x0000000000007941 */ /* 0x000fea0003800200 */
.L_x_4:
[----:B------:R-:W-:Y:S04]  /*0360*/  BSSY.RECONVERGENT B0, `(.L_x_6) ;  /* 0x000000a000007945 */ /* 0x000fe80003800200 */
        /* <DEDUP_REMOVED lines=9> */
.L_x_7:
[----:B------:R-:W-:Y:S05]  /*0400*/  BSYNC.RECONVERGENT B0 ;  /* 0x0000000000007941 */ /* 0x000fea0003800200 */
.L_x_6:
[----:B------:R-:W3:Y:S01]  /*0410*/  LDCU.64 UR4, c[0x0][0x888] ;  /* 0x00011100ff0477ac */ /* 0x000ee20008000a00 */
[----:B------:R-:W-:Y:S02]  /*0420*/  UISETP.EQ.U32.AND UP1, UPT, UR8, URZ, UPT ;  /* 0x000000ff0800728c */ /* 0x000fe4000bf22070 */
[----:B------:R-:W-:Y:S02]  /*0430*/  UPLOP3.LUT UP3, UPT, UPT, UPT, UPT, 0x80, 0x8 ;  /* 0x000000000008789c */ /* 0x000fe40003f6f070 */
[----:B---3--:R-:W-:-:S04]  /*0440*/  UISETP.NE.U32.AND UP0, UPT, UR4, URZ, UPT ;  /* 0x000000ff0400728c */ /* 0x008fc8000bf05070 */
[----:B------:R-:W-:-:S04]  /*0450*/  UISETP.NE.AND.EX UP0, UPT, UR5, URZ, UPT, UP0 ;  /* 0x000000ff0500728c */ /* 0x000fc8000bf05300 */
[----:B------:R-:W-:-:S04]  /*0460*/  UISETP.EQ.OR.EX UP2, UPT, UR9, URZ, !UP0, UP1 ;  /* 0x000000ff0900728c */ /* 0x000fc8000c742710 */
[----:B------:R-:W-:-:S06]  /*0470*/  UP2UR UR4, UPR, URZ, 0x4 ;  /* 0x00000004ff047883 */ /* 0x000fcc0008000000 */
[----:B------:R-:W-:Y:S01]  /*0480*/  MOV R51, UR4 ;  /* 0x0000000400337c02 */ /* 0x000fe20008000f00 */
[----:B------:R-:W-:Y:S06]  /*0490*/  BRA.U !UP2, `(.L_x_8) ;  /* 0x000000010a207547 */ /* 0x000fec000b800000 */
[----:B------:R-:W-:Y:S01]  /*04a0*/  UISETP.NE.U32.AND UP1, UPT, UR8, URZ, UPT ;  /* 0x000000ff0800728c */ /* 0x000fe2000bf25070 */
[----:B-----5:R-:W-:Y:S01]  /*04b0*/  FSETP.NEU.AND P0, PT, R27, RZ, PT ;  /* 0x000000ff1b00720b */ /* 0x020fe20003f0d000 */
[----:B------:R-:W-:Y:S02]  /*04c0*/  USEL UR4, URZ, 0xffffffff, UP0 ;  /* 0xffffffffff047887 */ /* 0x000fe40008000000 */
[----:B------:R-:W-:-:S10]  /*04d0*/  UISETP.NE.AND.EX UP1, UPT, UR9, URZ, UPT, UP1 ;  /* 0x000000ff0900728c */ /* 0x000fd4000bf25310 */
[----:B------:R-:W-:Y:S01]  /*04e0*/  VOTEU.ANY UP0, P0 ;  /* 0x0000000000ff7886 */ /* 0x000fe20000000100 */
[----:B------:R-:W-:-:S04]  /*04f0*/  @!UP1 USEL UR4, URZ, 0xffffffff, UP0 ;  /* 0xffffffffff049887 */ /* 0x000fc80008000000 */
[----:B------:R-:W-:-:S04]  /*0500*/  ULOP3.LUT UR4, UR4, 0x1, URZ, 0xc0, !UPT ;  /* 0x0000000104047892 */ /* 0x000fc8000f8ec0ff */
[----:B------:R-:W-:-:S11]  /*0510*/  UISETP.NE.U32.AND UP3, UPT, UR4, 0x1, UPT ;  /* 0x000000010400788c */ /* 0x000fd6000bf65070 */
.L_x_8:
[----:B------:R-:W3:Y:S01]  /*0520*/  SHFL.IDX PT, R0, R47, RZ, 0x1f ;  /* 0x00001fff2f007589 */ /* 0x000ee200000e0000 */
[----:B------:R-:W-:-:S04]  /*0530*/  UISETP.NE.AND UP0, UPT, UR25, 0x2, UPT ;  /* 0x000000021900788c */ /* 0x000fc8000bf05270 */
[----:B------:R-:W-:Y:S02]  /*0540*/  UISETP.EQ.AND UP1, UPT, UR33, URZ, !UP0 ;  /* 0x000000ff2100728c */ /* 0x000fe4000c722270 */
[----:B------:R-:W-:-:S04]  /*0550*/  USEL UR46, URZ, 0x1, UP0 ;  /* 0x00000001ff2e7887 */ /* 0x000fc80008000000 */
[----:B------:R-:W-:Y:S02]  /*0560*/  PLOP3.LUT P3, PT, P1, PT, UP1, 0x80, 0x8 ;  /* 0x000000000008781c */ /* 0x000fe40000f6f018 */
[----:B---3--:R-:W-:-:S13]  /*0570*/  ISETP.NE.AND P0, PT, R0, RZ, PT ;  /* 0x000000ff0000720c */ /* 0x008fda0003f05270 */
[----:B------:R-:W-:Y:S05]  /*0580*/  @P0 BRA `(.L_x_9) ;  /* 0x0000000400100947 */ /* 0x000fea0003800000 */
[----:B------:R-:W-:Y:S01]  /*0590*/  ELECT P0, URZ, PT ;  /* 0x0000000000ff782f */ /* 0x000fe20003800000 */
[----:B------:R-:W-:-:S12]  /*05a0*/  BSSY.RECONVERGENT B0, `(.L_x_9) ;  /* 0x0000042000007945 */ /* 0x000fd80003800200 */
[----:B------:R-:W-:Y:S05]  /*05b0*/  @!P0 BRA `(.L_x_10) ;  /* 0x0000000400008947 */ /* 0x000fea0003800000 */
[----:B------:R-:W-:Y:S01]  /*05c0*/  UMOV UR4, 0x400 ;  /* 0x0000040000047882 */ /* 0x000fe20000000000 */
[----:B------:R-:W-:Y:S01]  /*05d0*/  UMOV UR8, 0x1 ;  /* 0x0000000100087882 */ /* 0x000fe20000000000 */
[----:B------:R-:W-:Y:S01]  /*05e0*/  UMOV UR6, 0x2 ;  /* 0x0000000200067882 */ /* 0x000fe20000000000 */
[----:B------:R-:W-:Y:S02]  /*05f0*/  ULEA UR4, UR47, UR4, 0x18 ;  /* 0x000000042f047291 */ /* 0x000fe4000f8ec0ff */
[----:B------:R-:W-:-:S04]  /*0600*/  UIADD3 UR8, UPT, UPT, -UR8, 0x100000, URZ ;  /* 0x0010000008087890 */ /* 0x000fc8000fffe1ff */
[----:B------:R-:W-:Y:S02]  /*0610*/  USHF.L.U32 UR9, UR8, 0xb, URZ ;  /* 0x0000000b08097899 */ /* 0x000fe400080006ff */
[----:B------:R-:W-:Y:S02]  /*0620*/  USHF.L.U32 UR8, UR8, 0x1, URZ ;  /* 0x0000000108087899 */ /* 0x000fe400080006ff */
[----:B------:R-:W-:-:S04]  /*0630*/  UIADD3 UR6, UPT, UPT, -UR6, 0x100000, URZ ;  /* 0x0010000006067890 */ /* 0x000fc8000fffe1ff */
[----:B------:R-:W-:Y:S02]  /*0640*/  USHF.L.U32 UR7, UR6, 0xb, URZ ;  /* 0x0000000b06077899 */ /* 0x000fe400080006ff */
[----:B------:R-:W-:Y:S01]  /*0650*/  USHF.L.U32 UR6, UR6, 0x1, URZ ;  /* 0x0000000106067899 */ /* 0x000fe200080006ff */
[----:B------:R-:W3:Y:S03]  /*0660*/  FENCE.VIEW.ASYNC.S ;  /* 0x00000000000073c6 */ /* 0x000ee60000000000 */
[----:B---3--:R3:W4:Y:S08]  /*0670*/  SYNCS.EXCH.64 URZ, [UR4], UR8 ;  /* 0x0000000804ff75b2 */ /* 0x0087300008000100 */
[----:B------:R3:W1:Y:S01]  /*0680*/  SYNCS.EXCH.64 URZ, [UR4+0xd0], UR6 ;  /* 0x0000d00604ff75b2 */ /* 0x0006620008000100 */
        /* <DEDUP_REMOVED lines=49> */
[----:B------:R3:W1:Y:S02]  /*09a0*/  SYNCS.EXCH.64 URZ, [UR4+0x198], UR6 ;  /* 0x0001980604ff75b2 */ /* 0x0006640008000100 */
[----:B---34-:R-:W-:Y:S01]  /*09b0*/  NOP ;  /* 0x0000000000007918 */ /* 0x018fe20000000000 */
.L_x_10:
[----:B------:R-:W-:Y:S05]  /*09c0*/  BSYNC.RECONVERGENT B0 ;  /* 0x0000000000007941 */ /* 0x000fea0003800200 */
.L_x_9:
[----:B------:R-:W3:Y:S01]  /*09d0*/  SHFL.IDX PT, R0, R47, RZ, 0x1f ;  /* 0x00001fff2f007589 */ /* 0x000ee200000e0000 */
[----:B------:R-:W-:Y:S01]  /*09e0*/  NOP ;  /* 0x0000000000007918 */ /* 0x000fe20000000000 */
[----:B---3--:R-:W-:-:S13]  /*09f0*/  ISETP.NE.AND P0, PT, R0, 0x1, PT ;  /* 0x000000010000780c */ /* 0x008fda0003f05270 */
[----:B------:R-:W-:Y:S05]  /*0a00*/  @P0 BRA `(.L_x_11) ;  /* 0x0000000000540947 */ /* 0x000fea0003800000 */
        /* <DEDUP_REMOVED lines=10> */
[----:B------:R-:W-:Y:S01]  /*0ab0*/  ELECT P0, URZ, PT ;  /* 0x0000000000ff782f */ /* 0x000fe20003800000 */
[----:B------:R-:W3:Y:S02]  /*0ac0*/  FENCE.VIEW.ASYNC.S ;  /* 0x00000000000073c6 */ /* 0x000ee40000000000 */
[----:B---3--:R3:W4:Y:S08]  /*0ad0*/  SYNCS.EXCH.64 URZ, [UR4+0x1a0], UR8 ;  /* 0x0001a00804ff75b2 */ /* 0x0087300008000100 */
[----:B------:R3:W1:Y:S01]  /*0ae0*/  SYNCS.EXCH.64 URZ, [UR4+0x1c0], UR6 ;  /* 0x0001c00604ff75b2 */ /* 0x0006620008000100 */
[----:B------:R3:W1:Y:S01]  /*0af0*/  SYNCS.EXCH.64 URZ, [UR4+0x1a8], UR8 ;  /* 0x0001a80804ff75b2 */ /* 0x0006620008000100 */
[----:B------:R3:W1:Y:S01]  /*0b00*/  SYNCS.EXCH.64 URZ, [UR4+0x1c8], UR6 ;  /* 0x0001c80604ff75b2 */ /* 0x0006620008000100 */
[----:B------:R3:W1:Y:S01]  /*0b10*/  SYNCS.EXCH.64 URZ, [UR4+0x1b0], UR8 ;  /* 0x0001b00804ff75b2 */ /* 0x0006620008000100 */
[----:B------:R3:W1:Y:S01]  /*0b20*/  SYNCS.EXCH.64 URZ, [UR4+0x1d0], UR6 ;  /* 0x0001d00604ff75b2 */ /* 0x0006620008000100 */
[----:B------:R3:W1:Y:S01]  /*0b30*/  SYNCS.EXCH.64 URZ, [UR4+0x1b8], UR8 ;  /* 0x0001b80804ff75b2 */ /* 0x0006620008000100 */
[----:B------:R3:W1:Y:S01]  /*0b40*/  SYNCS.EXCH.64 URZ, [UR4+0x1d8], UR6 ;  /* 0x0001d80604ff75b2 */ /* 0x0006620008000100 */
[----:B------:R-:W-:Y:S01]  /*0b50*/  NOP ;  /* 0x0000000000007918 */ /* 0x000fe20000000000 */
.L_x_11:
[----:B------:R-:W2:Y:S01]  /*0b60*/  SHFL.IDX PT, R0, R47, RZ, 0x1f ;  /* 0x00001fff2f007589 */ /* 0x000ea200000e0000 */
[----:B------:R-:W-:Y:S01]  /*0b70*/  NOP ;  /* 0x0000000000007918 */ /* 0x000fe20000000000 */
[----:B--2---:R-:W-:-:S13]  /*0b80*/  ISETP.NE.AND P0, PT, R0, 0x3, PT ;  /* 0x000000030000780c */ /* 0x004fda0003f05270 */
[----:B------:R-:W-:Y:S05]  /*0b90*/  @P0 BRA `(.L_x_12) ;  /* 0x00000000002c0947 */ /* 0x000fea0003800000 */
[----:B---3--:R-:W-:Y:S01]  /*0ba0*/  UMOV UR6, 0x400 ;  /* 0x0000040000067882 */ /* 0x008fe20000000000 */
[----:B------:R-:W-:Y:S01]  /*0bb0*/  UMOV UR4, 0x20 ;  /* 0x0000002000047882 */ /* 0x000fe20000000000 */
[----:B------:R-:W-:Y:S02]  /*0bc0*/  ULEA UR6, UR47, UR6, 0x18 ;  /* 0x000000062f067291 */ /* 0x000fe4000f8ec0ff */
[----:B------:R-:W-:-:S04]  /*0bd0*/  UIADD3 UR4, UPT, UPT, -UR4, 0x100000, URZ ;  /* 0x0010000004047890 */ /* 0x000fc8000fffe1ff */
[----:B------:R-:W-:Y:S02]  /*0be0*/  USHF.L.U32 UR5, UR4, 0xb, URZ ;  /* 0x0000000b04057899 */ /* 0x000fe400080006ff */
[----:B------:R-:W-:Y:S01]  /*0bf0*/  USHF.L.U32 UR4, UR4, 0x1, URZ ;  /* 0x0000000104047899 */ /* 0x000fe200080006ff */
[----:B------:R-:W-:Y:S01]  /*0c00*/  ELECT P0, URZ, PT ;  /* 0x0000000000ff782f */ /* 0x000fe20003800000 */
[----:B------:R-:W2:Y:S10]  /*0c10*/  FENCE.VIEW.ASYNC.S ;  /* 0x00000000000073c6 */ /* 0x000eb40000000000 */
[----:B--2---:R2:W3:Y:S01]  /*0c20*/  SYNCS.EXCH.64 URZ, [UR6+0x1e0], UR4 ;  /* 0x0001e00406ff75b2 */ /* 0x0044e20008000100 */
[----:B------:R2:W1:Y:S01]  /*0c30*/  SYNCS.EXCH.64 URZ, [UR6+0x1e8], UR4 ;  /* 0x0001e80406ff75b2 */ /* 0x0004620008000100 */
[----:B------:R-:W-:Y:S01]  /*0c40*/  NOP ;  /* 0x0000000000007918 */ /* 0x000fe20000000000 */
.L_x_12:
[----:B------:R-:W4:Y:S01]  /*0c50*/  SHFL.IDX PT, R0, R47, RZ, 0x1f ;  /* 0x00001fff2f007589 */ /* 0x000f2200000e0000 */
[----:B------:R-:W-:Y:S01]  /*0c60*/  NOP ;  /* 0x0000000000007918 */ /* 0x000fe20000000000 */
[----:B----4-:R-:W-:-:S13]  /*0c70*/  ISETP.NE.AND P0, PT, R0, 0x4, PT ;  /* 0x000000040000780c */ /* 0x010fda0003f05270 */
[----:B------:R-:W-:Y:S05]  /*0c80*/  @P0 BRA `(.L_x_13) ;  /* 0x0000000000480947 */ /* 0x000fea0003800000 */
[----:B--23--:R-:W-:Y:S01]  /*0c90*/  UMOV UR4, 0x3a0 ;  /* 0x000003a000047882 */ /* 0x00cfe20000000000 */
[----:B------:R-:W-:Y:S01]  /*0ca0*/  UMOV UR6, 0x400 ;  /* 0x0000040000067882 */ /* 0x000fe20000000000 */
[----:B------:R-:W-:Y:S01]  /*0cb0*/  USEL UR4, UR4, 0x320, UP3 ;  /* 0x0000032004047887 */ /* 0x000fe20009800000 */
        /* <DEDUP_REMOVED lines=9> */
[----:B------:R-:W2:Y:S02]  /*0d50*/  FENCE.VIEW.ASYNC.S ;  /* 0x00000000000073c6 */ /* 0x000ea40000000000 */
[----:B--2---:R4:W2:Y:S08]  /*0d60*/  SYNCS.EXCH.64 URZ, [UR6+0x1f0], UR8 ;  /* 0x0001f00806ff75b2 */ /* 0x0048b00008000100 */
[----:B------:R4:W3:Y:S01]  /*0d70*/  SYNCS.EXCH.64 URZ, [UR6+0x200], UR4 ;  /* 0x0002000406ff75b2 */ /* 0x0008e20008000100 */
[----:B------:R4:W1:Y:S01]  /*0d80*/  SYNCS.EXCH.64 URZ, [UR6+0x1f8], UR8 ;  /* 0x0001f80806ff75b2 */ /* 0x0008620008000100 */
[----:B------:R4:W1:Y:S02]  /*0d90*/  SYNCS.EXCH.64 URZ, [UR6+0x208], UR4 ;  /* 0x0002080406ff75b2 */ /* 0x0008640008000100 */
[----:B----4-:R-:W-:Y:S01]  /*0da0*/  NOP ;  /* 0x0000000000007918 */ /* 0x010fe20000000000 */
.L_x_13:
[----:B------:R-:W4:Y:S01]  /*0db0*/  SHFL.IDX PT, R0, R47, RZ, 0x1f ;  /* 0x00001fff2f007589 */ /* 0x000f2200000e0000 */
[----:B------:R-:W-:Y:S01]  /*0dc0*/  NOP ;  /* 0x0000000000007918 */ /* 0x000fe20000000000 */
[----:B----4-:R-:W-:-:S13]  /*0dd0*/  ISETP.NE.AND P0, PT, R0, 0x5, PT ;  /* 0x000000050000780c */ /* 0x010fda0003f05270 */
[----:B------:R-:W-:Y:S05]  /*0de0*/  @P0 BRA `(.L_x_14) ;  /* 0x0000000000540947 */ /* 0x000fea0003800000 */
[----:B--23--:R-:W-:Y:S01]  /*0df0*/  UMOV UR4, 0x400 ;  /* 0x0000040000047882 */ /* 0x00cfe20000000000 */
        /* <DEDUP_REMOVED lines=14> */
[----:B------:R4:W1:Y:S01]  /*0ee0*/  SYNCS.EXCH.64 URZ, [UR4+0x238], UR8 ;  /* 0x0002380804ff75b2 */ /* 0x0008620008000100 */
[----:B------:R4:W1:Y:S01]  /*0ef0*/  SYNCS.EXCH.64 URZ, [UR4+0x220], UR6 ;  /* 0x0002200604ff75b2 */ /* 0x0008620008000100 */
[----:B------:R4:W1:Y:S01]  /*0f00*/  SYNCS.EXCH.64 URZ, [UR4+0x240], UR8 ;  /* 0x0002400804ff75b2 */ /* 0x0008620008000100 */
[----:B------:R4:W1:Y:S01]  /*0f10*/  SYNCS.EXCH.64 URZ, [UR4+0x228], UR6 ;  /* 0x0002280604ff75b2 */ /* 0x0008620008000100 */
[----:B------:R4:W1:Y:S02]  /*0f20*/  SYNCS.EXCH.64 URZ, [UR4+0x248], UR8 ;  /* 0x0002480804ff75b2 */ /* 0x0008640008000100 */
[----:B----4-:R-:W-:Y:S01]  /*0f30*/  NOP ;  /* 0x0000000000007918 */ /* 0x010fe20000000000 */
.L_x_14:
[----:B------:R-:W4:Y:S01]  /*0f40*/  SHFL.IDX PT, R0, R47, RZ, 0x1f ;  /* 0x00001fff2f007589 */ /* 0x000f2200000e0000 */
[----:B------:R-:W-:Y:S01]  /*0f50*/  ISETP.NE.OR P1, PT, RZ, UR25, !P1 ;  /* 0x00000019ff007c0c */ /* 0x000fe2000cf25670 */
[----:B------:R-:W-:Y:S01]  /*0f60*/  NOP ;  /* 0x0000000000007918 */ /* 0x000fe20000000000 */
[----:B----4-:R-:W-:-:S13]  /*0f70*/  ISETP.NE.AND P0, PT, R0, 0x3, PT ;  /* 0x000000030000780c */ /* 0x010fda0003f05270 */
[----:B------:R-:W-:Y:S05]  /*0f80*/  @P0 BRA `(.L_x_15) ;  /* 0x0000000000340947 */ /* 0x000fea0003800000 */
[----:B--23--:R-:W-:Y:S01]  /*0f90*/  UMOV UR4, 0x400 ;  /* 0x0000040000047882 */ /* 0x00cfe20000000000 */
[----:B------:R-:W-:Y:S01]  /*0fa0*/  UMOV UR6, 0x20 ;  /* 0x0000002000067882 */ /* 0x000fe20000000000 */
[----:B------:R-:W-:Y:S02]  /*0fb0*/  ULEA UR4, UR47, UR4, 0x18 ;  /* 0x000000042f047291 */ /* 0x000fe4000f8ec0ff */
[----:B------:R-:W-:-:S04]  /*0fc0*/  UIADD3 UR6, UPT, UPT, -UR6, 0x100000, URZ ;  /* 0x0010000006067890 */ /* 0x000fc8000fffe1ff */
[----:B------:R-:W-:Y:S02]  /*0fd0*/  USHF.L.U32 UR7, UR6, 0xb, URZ ;  /* 0x0000000b06077899 */ /* 0x000fe400080006ff */
[----:B------:R-:W-:Y:S01]  /*0fe0*/  USHF.L.U32 UR6, UR6, 0x1, URZ ;  /* 0x0000000106067899 */ /* 0x000fe200080006ff */
[----:B------:R-:W-:Y:S01]  /*0ff0*/  ELECT P0, URZ, PT ;  /* 0x0000000000ff782f */ /* 0x000fe20003800000 */
[----:B------:R-:W2:Y:S10]  /*1000*/  FENCE.VIEW.ASYNC.S ;  /* 0x00000000000073c6 */ /* 0x000eb40000000000 */
[----:B--2---:R4:W2:Y:S01]  /*1010*/  SYNCS.EXCH.64 URZ, [UR4+0x250], UR6 ;  /* 0x0002500604ff75b2 */ /* 0x0048a20008000100 */
[----:B------:R4:W3:Y:S01]  /*1020*/  SYNCS.EXCH.64 URZ, [UR4+0x260], UR6 ;  /* 0x0002600604ff75b2 */ /* 0x0008e20008000100 */
[----:B------:R4:W1:Y:S01]  /*1030*/  SYNCS.EXCH.64 URZ, [UR4+0x258], UR6 ;  /* 0x0002580604ff75b2 */ /* 0x0008620008000100 */
[----:B------:R4:W1:Y:S02]  /*1040*/  SYNCS.EXCH.64 URZ, [UR4+0x268], UR6 ;  /* 0x0002680604ff75b2 */ /* 0x0008640008000100 */
[----:B----4-:R-:W-:Y:S01]  /*1050*/  NOP ;  /* 0x0000000000007918 */ /* 0x010fe20000000000 */
.L_x_15:
[----:B------:R-:W-:Y:S01]  /*1060*/  VOTEU.ALL UP0, P1 ;  /* 0x0000000000ff7886 */ /* 0x000fe20000800000 */
[----:B--23--:R-:W-:Y:S01]  /*1070*/  UMOV UR4, 0x20 ;  /* 0x0000002000047882 */ /* 0x00cfe20000000000 */
[----:B------:R-:W2:Y:S01]  /*1080*/  LDCU UR7, c[0x0][0x36c] ;  /* 0x00006d80ff0777ac */ /* 0x000ea20008000800 */
[----:B------:R-:W-:Y:S01]  /*1090*/  NOP ;  /* 0x0000000000007918 */ /* 0x000fe20000000000 */
[----:B------:R-:W-:Y:S01]  /*10a0*/  LOP3.LUT R0, R60, 0x1f, RZ, 0xc0, !PT ;  /* 0x0000001f3c007812 */ /* 0x000fe200078ec0ff */
[----:B------:R-:W-:Y:S01]  /*10b0*/  @!UP0 UMOV UR6, 0x400 ;  /* 0x0000040000068882 */ /* 0x000fe20000000000 */
[----:B------:R-:W-:-:S04]  /*10c0*/  @!UP0 UIADD3 UR4, UPT, UPT, -UR4, 0x100000, URZ ;  /* 0x0010000004048890 */ /* 0x000fc8000fffe1ff */
[----:B------:R-:W-:Y:S02]  /*10d0*/  @!UP0 USHF.L.U32 UR5, UR4, 0xb, URZ ;  /* 0x0000000b04058899 */ /* 0x000fe400080006ff */
[----:B------:R-:W-:Y:S02]  /*10e0*/  @!UP0 USHF.L.U32 UR4, UR4, 0x1, URZ ;  /* 0x0000000104048899 */ /* 0x000fe400080006ff */
[----:B------:R-:W-:Y:S01]  /*10f0*/  @!UP0 ULEA UR6, UR47, UR6, 0x18 ;  /* 0x000000062f068291 */ /* 0x000fe2000f8ec0ff */
[----:B------:R-:W-:Y:S01]  /*1100*/  VOTEU.ALL UP0, P1 ;  /* 0x0000000000ff7886 */ /* 0x000fe20000800000 */
[----:B------:R-:W-:Y:S02]  /*1110*/  UISETP.NE.AND UP4, UPT, UR25, URZ, UPT ;  /* 0x000000ff1900728c */ /* 0x000fe4000bf85270 */
[----:B--2---:R-:W-:Y:S01]  /*1120*/  UISETP.EQ.U32.AND UP5, UPT, UR7, 0x1, UPT ;  /* 0x000000010700788c */ /* 0x004fe2000bfa2070 */
[----:B------:R-:W2:Y:S07]  /*1130*/  FENCE.VIEW.ASYNC.S ;  /* 0x00000000000073c6 */ /* 0x000eae0000000000 */
[----:B--2---:R2:W3:Y:S01]  /*1140*/  @!UP0 SYNCS.EXCH.64 URZ, [UR6+0x270], UR4 ;  /* 0x0002700406ff85b2 */ /* 0x0044e20008000100 */
[----:B------:R-:W-:Y:S05]  /*1150*/  BRA.U !UP5, `(.L_x_16) ;  /* 0x000000010d087547 */ /* 0x000fea000b800000 */
[----:B-1-3--:R-:W-:Y:S01]  /*1160*/  UCGABAR_ARV ;  /* 0x00000000000079c7 */ /* 0x00afe20008000000 */
[----:B------:R-:W-:Y:S05]  /*1170*/  BRA `(.L_x_17) ;  /* 0x0000000000047947 */ /* 0x000fea0003800000 */
.L_x_16:
[----:B-1-3--:R-:W-:Y:S01]  /*1180*/  NOP ;  /* 0x0000000000007918 */ /* 0x00afe20000000000 */
.L_x_17:
[----:B------:R-:W1:Y:S01]  /*1190*/  S2UR UR20, SR_CTAID.X ;  /* 0x00000000001479c3 */ /* 0x000e620000002500 */
[----:B------:R-:W-:-:S05]  /*11a0*/  CS2R.32 R50, SR_CgaSize ;  /* 0x0000000000327805 */ /* 0x000fca0000008a00 */
[----:B------:R-:W-:-:S05]  /*11b0*/  IMAD R50, R50, -0xa0, RZ ;  /* 0xffffff6032327824 */ /* 0x000fca00078e02ff */
[----:B--2---:R-:W-:-:S14]  /*11c0*/  R2UR UR5, R50 ;  /* 0x00000000320572ca */ /* 0x004fdc00000e0000 */
[----:B------:R-:W2:Y:S01]  /*11d0*/  LDCU UR5, c[0x0][UR5+0x2b0] ;  /* 0x00005600050577ac */ /* 0x000ea20008000800 */
[----:B------:R-:W-:-:S05]  /*11e0*/  CS2R.32 R50, SR_CgaSize ;  /* 0x0000000000327805 */ /* 0x000fca0000008a00 */
[----:B------:R-:W-:-:S05]  /*11f0*/  IMAD R50, R50, -0xa0, RZ ;  /* 0xffffff6032327824 */ /* 0x000fca00078e02ff */
[----:B------:R-:W-:-:S14]  /*1200*/  R2UR UR4, R50 ;  /* 0x00000000320472ca */ /* 0x000fdc00000e0000 */
[----:B------:R-:W3:Y:S01]  /*1210*/  LDCU UR4, c[0x0][UR4+0x2b4] ;  /* 0x00005680040477ac */ /* 0x000ee20008000800 */
[----:B------:R-:W4:Y:S01]  /*1220*/  S2UR UR7, SR_CTAID.Y ;  /* 0x00000000000779c3 */ /* 0x000f220000002600 */
[----:B------:R-:W-:-:S05]  /*1230*/  CS2R.32 R50, SR_CgaSize ;  /* 0x0000000000327805 */ /* 0x000fca0000008a00 */
[----:B------:R-:W-:-:S05]  /*1240*/  IMAD R50, R50, -0xa0, RZ ;  /* 0xffffff6032327824 */ /* 0x000fca00078e02ff */
[----:B------:R-:W-:-:S14]  /*1250*/  R2UR UR8, R50 ;  /* 0x00000000320872ca */ /* 0x000fdc00000e0000 */
[----:B------:R-:W3:Y:S01]  /*1260*/  LDCU UR8, c[0x0][UR8+0x2a0] ;  /* 0x00005400080877ac */ /* 0x000ee20008000800 */
[----:B------:R-:W3:Y:S01]  /*1270*/  LDCU UR21, c[0x0][0xb24] ;  /* 0x00016480ff1577ac */ /* 0x000ee20008000800 */
[----:B------:R-:W1:Y:S01]  /*1280*/  S2UR UR36, SR_CTAID.Z ;  /* 0x00000000002479c3 */ /* 0x000e620000002700 */
[----:B------:R-:W-:-:S05]  /*1290*/  CS2R.32 R50, SR_CgaSize ;  /* 0x0000000000327805 */ /* 0x000fca0000008a00 */
[----:B------:R-:W-:-:S05]  /*12a0*/  IMAD R50, R50, -0xa0, RZ ;  /* 0xffffff6032327824 */ /* 0x000fca00078e02ff */
[----:B------:R-:W-:-:S14]  /*12b0*/  R2UR UR63, R50 ;  /* 0x00000000323f72ca */ /* 0x000fdc00000e0000 */
[----:B------:R-:W3:Y:S01]  /*12c0*/  LDCU UR63, c[0x0][UR63+0x2a4] ;  /* 0x000054803f3f77ac */ /* 0x000ee20008000800 */
[----:B------:R-:W-:Y:S02]  /*12d0*/  UISETP.GT.U32.AND UP0, UPT, UR33, 0xffff, UPT ;  /* 0x0000ffff2100788c */ /* 0x000fe4000bf04070 */
[----:B------:R-:W-:Y:S01]  /*12e0*/  USHF.L.U32 UR27, UR47, 0x9, URZ ;  /* 0x000000092f1b7899 */ /* 0x000fe200080006ff */
[----:B-1----:R-:W-:Y:S01]  /*12f0*/  I2FP.F32.U32 R3, UR20 ;  /* 0x0000001400037c45 */ /* 0x002fe20008201000 */
[----:B------:R-:W-:Y:S01]  /*1300*/  UMOV UR30, 0x5 ;  /* 0x00000005001e7882 */ /* 0x000fe20000000000 */
[----:B------:R-:W1:Y:S03]  /*1310*/  LDCU UR45, c[0x0][0xb24] ;  /* 0x00016480ff2d77ac */ /* 0x000e660008000800 */
[----:B--2---:R-:W-:Y:S01]  /*1320*/  FMUL R3, R3, UR5 ;  /* 0x0000000503037c20 */ /* 0x004fe20008400000 */
[----:B------:R-:W2:Y:S01]  /*1330*/  LDCU UR29, c[0x0][0xb30] ;  /* 0x00016600ff1d77ac */ /* 0x000ea20008000800 */
[----:B----4-:R-:W-:Y:S01]  /*1340*/  I2FP.F32.U32 R2, UR7 ;  /* 0x0000000700027c45 */ /* 0x010fe20008201000 */
[----:B------:R-:W-:-:S03]  /*1350*/  USHF.L.U32 UR44, UR20, 0x6, URZ ;  /* 0x00000006142c7899 */ /* 0x000fc600080006ff */
[----:B------:R-:W4:Y:S01]  /*1360*/  F2I.U32.TRUNC.NTZ R3, R3 ;  /* 0x0000000300037305 */ /* 0x000f22000020f000 */
[----:B------:R-:W-:Y:S01]  /*1370*/  USEL UR26, UR33, 0xffff, !UP0 ;  /* 0x0000ffff211a7887 */ /* 0x000fe2000c000000 */
[----:B---3--:R-:W-:Y:S01]  /*1380*/  FMUL R2, R2, UR4 ;  /* 0x0000000402027c20 */ /* 0x008fe20008400000 */
[----:B------:R-:W-:Y:S01]  /*1390*/  UISETP.GE.AND UP2, UPT, UR21, 0x1, UPT ;  /* 0x000000011500788c */ /* 0x000fe2000bf46270 */
[----:B------:R-:W-:-:S04]  /*13a0*/  UMOV UR24, UR7 ;  /* 0x0000000700187c82 */ /* 0x000fc80008000000 */
[----:B------:R-:W3:Y:S01]  /*13b0*/  F2I.U32.TRUNC.NTZ R2, R2 ;  /* 0x0000000200027305 */ /* 0x000ee2000020f000 */
[----:B----4-:R-:W-:Y:S02]  /*13c0*/  R2UR UR4, R3 ;  /* 0x00000000030472ca */ /* 0x010fe400000e0000 */
[----:B------:R-:W-:Y:S02]  /*13d0*/  PRMT R3, RZ, 0x7610, R3 ;  /* 0x00007610ff037816 */ /* 0x000fe40000000003 */
[----:B---3--:R-:W-:Y:S02]  /*13e0*/  R2UR UR6, R2 ;  /* 0x00000000020672ca */ /* 0x008fe400000e0000 */
[----:B------:R-:W-:-:S07]  /*13f0*/  PRMT R2, RZ, 0x7610, R2 ;  /* 0x00007610ff027816 */ /* 0x000fce0000000002 */
[----:B------:R-:W-:-:S04]  /*1400*/  UIADD3 UR5, UPT, UPT, -UR4, URZ, URZ ;  /* 0x000000ff04057290 */ /* 0x000fc8000fffe1ff */
[----:B------:R-:W-:Y:S02]  /*1410*/  UIMAD UR5, UR8, UR5, UR20 ;  /* 0x00000005080572a4 */ /* 0x000fe4000f8e0214 */
[----:B------:R-:W-:-:S04]  /*1420*/  UIADD3 UR4, UPT, UPT, -UR6, URZ, URZ ;  /* 0x000000ff06047290 */ /* 0x000fc8000fffe1ff */
[----:B------:R-:W-:Y:S01]  /*1430*/  IMAD.U32 R50, RZ, RZ, UR5 ;  /* 0x00000005ff327e24 */ /* 0x000fe2000f8e00ff */
[----:B------:R-:W-:Y:S01]  /*1440*/  UIMAD UR63, UR63, UR4, UR7 ;  /* 0x000000043f3f72a4 */ /* 0x000fe2000f8e0207 */
[----:B-12---:R-:W-:Y:S11]  /*1450*/  BRA.U UP4, `(.L_x_18) ;  /* 0x0000000104407547 */ /* 0x006ff6000b800000 */
[----:B------:R-:W-:-:S13]  /*1460*/  R2UR UR4, R50 ;  /* 0x00000000320472ca */ /* 0x000fda00000e0000 */
[----:B------:R-:W-:Y:S02]  /*1470*/  UISETP.GT.U32.AND UP0, UPT, UR4, 0x1, UPT ;  /* 0x000000010400788c */ /* 0x000fe4000bf04070 */
[----:B------:R-:W-:Y:S02]  /*1480*/  ULOP3.LUT UR4, UR4, 0xfffffffe, URZ, 0xc0, !UPT ;  /* 0xfffffffe04047892 */ /* 0x000fe4000f8ec0ff */
[----:B------:R-:W-:Y:S02]  /*1490*/  UISETP.NE.AND UP1, UPT, UR63, URZ, UP0 ;  /* 0x000000ff3f00728c */ /* 0x000fe40008725270 */
[----:B------:R-:W-:Y:S02]  /*14a0*/  UISETP.NE.AND UP0, UPT, UR63, 0x1, UP0 ;  /* 0x000000013f00788c */ /* 0x000fe40008705270 */
[----:B------:R-:W-:Y:S02]  /*14b0*/  USEL UR7, URZ, 0x1, UP1 ;  /* 0x00000001ff077887 */ /* 0x000fe40008800000 */
[----:B------:R-:W-:-:S02]  /*14c0*/  USEL UR6, URZ, 0x4, UP0 ;  /* 0x00000004ff067887 */ /* 0x000fc40008000000 */
[----:B------:R-:W-:Y:S02]  /*14d0*/  USEL UR5, URZ, 0x2, UP1 ;  /* 0x00000002ff057887 */ /* 0x000fe40008800000 */
[----:B------:R-:W-:Y:S02]  /*14e0*/  ULEA UR4, UR63, UR4, 0x1 ;  /* 0x000000043f047291 */ /* 0x000fe4000f8e08ff */
[----:B------:R-:W-:Y:S02]  /*14f0*/  USEL UR8, URZ, 0x8, UP0 ;  /* 0x00000008ff087887 */ /* 0x000fe40008000000 */
[----:B------:R-:W-:-:S03]  /*1500*/  UIADD3 UR5, UPT, UPT, UR5, UR6, UR7 ;  /* 0x0000000605057290 */ /* 0x000fc6000fffe007 */
[----:B------:R-:W-:Y:S01]  /*1510*/  UMOV UR6, 0x3 ;  /* 0x0000000300067882 */ /* 0x000fe20000000000 */
[----:B------:R-:W-:Y:S02]  /*1520*/  UIADD3 UR5, UPT, UPT, UR5, UR8, URZ ;  /* 0x0000000805057290 */ /* 0x000fe4000fffe0ff */
[----:B------:R-:W-:-:S04]  /*1530*/  USHF.L.U32 UR4, UR6, UR4, URZ ;  /* 0x0000000406047299 */ /* 0x000fc800080006ff */
[----:B------:R-:W-:Y:S02]  /*1540*/  MOV R3, UR5 ;  /* 0x0000000500037c02 */ /* 0x000fe40008000f00 */
[----:B------:R-:W-:Y:S02]  /*1550*/  IMAD.U32 R2, RZ, RZ, UR4 ;  /* 0x00000004ff027e24 */ /* 0x000fe4000f8e00ff */
.L_x_18:
[----:B------:R-:W-:Y:S05]  /*1560*/  BRA.U !UP2, `(.L_x_19) ;  /* 0x000000010ad47547 */ /* 0x000fea000b800000 */
[----:B------:R-:W1:Y:S01]  /*1570*/  LDCU.128 UR12, c[0x0][0xb10] ;  /* 0x00016200ff0c77ac */ /* 0x000e620008000c00 */
[----:B------:R-:W2:Y:S01]  /*1580*/  LDCU UR6, c[0x0][0x370] ;  /* 0x00006e00ff0677ac */ /* 0x000ea20008000800 */
[----:B------:R-:W3:Y:S01]  /*1590*/  LDCU UR5, c[0x0][0x374] ;  /* 0x00006e80ff0577ac */ /* 0x000ee20008000800 */
[----:B------:R-:W4:Y:S01]  /*15a0*/  LDCU UR28, c[0x0][0xb0c] ;  /* 0x00016180ff1c77ac */ /* 0x000f220008000800 */
[----:B------:R-:W4:Y:S01]  /*15b0*/  LDCU UR4, c[0x0][0xb20] ;  /* 0x00016400ff0477ac */ /* 0x000f220008000800 */
[----:B------:R-:W4:Y:S01]  /*15c0*/  LDCU.64 UR8, c[0x0][0xb28] ;  /* 0x00016500ff0877ac */ /* 0x000f220008000a00 */
[----:B-1----:R-:W-:Y:S02]  /*15d0*/  UISETP.NE.AND UP0, UPT, UR14, 0x1, UPT ;  /* 0x000000010e00788c */ /* 0x002fe4000bf05270 */
[----:B---3--:R-:W-:Y:S02]  /*15e0*/  UIMAD.WIDE.U32 UR10, UR5, UR15, URZ ;  /* 0x0000000f050a72a5 */ /* 0x008fe4000f8e00ff */
[----:B--2---:R-:W-:-:S02]  /*15f0*/  UIMAD.WIDE.U32 UR18, UR6, UR12, URZ ;  /* 0x0000000c061272a5 */ /* 0x004fc4000f8e00ff */
[----:B----4-:R-:W-:Y:S02]  /*1600*/  UISETP.NE.AND UP1, UPT, UR28, 0x1, UPT ;  /* 0x000000011c00788c */ /* 0x010fe4000bf25270 */
[----:B------:R-:W-:Y:S01]  /*1610*/  UISETP.NE.AND UP2, UPT, UR21, 0x1, UPT ;  /* 0x000000011500788c */ /* 0x000fe2000bf45270 */
[----:B------:R-:W-:Y:S02]  /*1620*/  UMOV UR10, UR11 ;  /* 0x0000000b000a7c82 */ /* 0x000fe40008000000 */
[----:B------:R-:W-:Y:S01]  /*1630*/  UMOV UR18, UR19 ;  /* 0x0000001300127c82 */ /* 0x000fe20008000000 */
[----:B------:R-:W-:Y:S02]  /*1640*/  @UP0 USHF.R.U32.HI UR5, URZ, UR4, UR10 ;  /* 0x00000004ff050299 */ /* 0x000fe4000801160a */
[----:B------:R-:W-:Y:S02]  /*1650*/  UIMAD.WIDE.U32 UR22, UR24, UR15, URZ ;  /* 0x0000000f181672a5 */ /* 0x000fe4000f8e00ff */
[----:B------:R-:W-:-:S02]  /*1660*/  UIMAD.WIDE.U32 UR10, UR5, UR8, URZ ;  /* 0x00000008050a72a5 */ /* 0x000fc4000f8e00ff */
[----:B------:R-:W-:Y:S02]  /*1670*/  @UP1 USHF.R.U32.HI UR6, URZ, UR13, UR18 ;  /* 0x0000000dff061299 */ /* 0x000fe40008011612 */
[----:B------:R-:W-:Y:S02]  /*1680*/  UIMAD.WIDE.U32 UR16, UR20, UR12, URZ ;  /* 0x0000000c141072a5 */ /* 0x000fe4000f8e00ff */
[----:B------:R-:W-:Y:S01]  /*1690*/  UIMAD.WIDE.U32 UR18, UR6, UR8, URZ ;  /* 0x00000008061272a5 */ /* 0x000fe2000f8e00ff */
[----:B------:R-:W-:Y:S01]  /*16a0*/  UMOV UR22, UR23 ;  /* 0x0000001700167c82 */ /* 0x000fe20008000000 */
[----:B------:R-:W-:Y:S01]  /*16b0*/  UMOV UR10, UR11 ;  /* 0x0000000b000a7c82 */ /* 0x000fe20008000000 */
[----:B------:R-:W-:Y:S02]  /*16c0*/  USHF.R.U32.HI UR22, URZ, UR4, UR22 ;  /* 0x00000004ff167299 */ /* 0x000fe40008011616 */
[----:B------:R-:W-:Y:S02]  /*16d0*/  @UP2 USHF.R.U32.HI UR5, URZ, UR9, UR10 ;  /* 0x00000009ff052299 */ /* 0x000fe4000801160a */
[----:B------:R-:W-:Y:S01]  /*16e0*/  UMOV UR7, UR19 ;  /* 0x0000001300077c82 */ /* 0x000fe20008000000 */
[----:B------:R-:W-:Y:S01]  /*16f0*/  UMOV UR16, UR17 ;  /* 0x0000001100107c82 */ /* 0x000fe20008000000 */
[----:B------:R-:W-:-:S02]  /*1700*/  @UP2 USHF.R.U32.HI UR6, URZ, UR9, UR7 ;  /* 0x00000009ff062299 */ /* 0x000fc40008011607 */
[----:B------:R-:W-:Y:S02]  /*1710*/  USHF.R.U32.HI UR13, URZ, UR13, UR16 ;  /* 0x0000000dff0d7299 */ /* 0x000fe40008011610 */
[----:B------:R-:W-:Y:S02]  /*1720*/  USEL UR4, UR24, UR22, !UP0 ;  /* 0x0000001618047287 */ /* 0x000fe4000c000000 */
[----:B------:R-:W-:Y:S02]  /*1730*/  UIMAD UR7, UR5, UR21, URZ ;  /* 0x00000015050772a4 */ /* 0x000fe4000f8e02ff */
[----:B------:R-:W-:Y:S02]  /*1740*/  USEL UR5, UR20, UR13, !UP1 ;  /* 0x0000000d14057287 */ /* 0x000fe4000c800000 */
[----:B------:R-:W-:Y:S02]  /*1750*/  UIMAD UR12, UR6, UR21, URZ ;  /* 0x00000015060c72a4 */ /* 0x000fe4000f8e02ff */
[----:B------:R-:W-:-:S02]  /*1760*/  UISETP.GE.AND UP0, UPT, UR4, UR7, UPT ;  /* 0x000000070400728c */ /* 0x000fc4000bf06270 */
[----:B------:R-:W-:Y:S02]  /*1770*/  UIMAD.WIDE.U32 UR10, UR4, UR8, URZ ;  /* 0x00000008040a72a5 */ /* 0x000fe4000f8e00ff */
[----:B------:R-:W-:Y:S02]  /*1780*/  UISETP.GE.OR UP0, UPT, UR5, UR12, UP0 ;  /* 0x0000000c0500728c */ /* 0x000fe40008706670 */
[----:B------:R-:W-:Y:S02]  /*1790*/  UIMAD.WIDE.U32 UR12, UR5, UR8, URZ ;  /* 0x00000008050c72a5 */ /* 0x000fe4000f8e00ff */
[----:B------:R-:W-:Y:S01]  /*17a0*/  UIADD3 UR10, UPT, UPT, -UR4, URZ, URZ ;  /* 0x000000ff040a7290 */ /* 0x000fe2000fffe1ff */
[----:B------:R-:W-:Y:S01]  /*17b0*/  UMOV UR8, UR11 ;  /* 0x0000000b00087c82 */ /* 0x000fe20008000000 */
[----:B------:R-:W-:Y:S02]  /*17c0*/  UIADD3 UR11, UPT, UPT, -UR5, URZ, URZ ;  /* 0x000000ff050b7290 */ /* 0x000fe4000fffe1ff */
[----:B------:R-:W-:-:S03]  /*17d0*/  USHF.R.U32.HI UR8, URZ, UR9, UR8 ;  /* 0x00000009ff087299 */ /* 0x000fc60008011608 */
[----:B------:R-:W-:Y:S01]  /*17e0*/  @!UP0 UMOV UR7, UR13 ;  /* 0x0000000d00078c82 */ /* 0x000fe20008000000 */
[----:B------:R-:W-:Y:S02]  /*17f0*/  UIMAD UR24, UR14, UR10, UR24 ;  /* 0x0000000a0e1872a4 */ /* 0x000fe4000f8e0218 */
[----:B------:R-:W-:Y:S02]  /*1800*/  USEL UR8, UR4, UR8, !UP2 ;  /* 0x0000000804087287 */ /* 0x000fe4000d000000 */
[----:B------:R-:W-:Y:S02]  /*1810*/  @!UP0 USHF.R.U32.HI UR7, URZ, UR9, UR7 ;  /* 0x00000009ff078299 */ /* 0x000fe40008011607 */
[----:B------:R-:W-:Y:S02]  /*1820*/  UIADD3 UR9, UPT, UPT, -UR8, URZ, URZ ;  /* 0x000000ff08097290 */ /* 0x000fe4000fffe1ff */
[----:B------:R-:W-:Y:S02]  /*1830*/  @!UP0 USEL UR7, UR5, UR7, !UP2 ;  /* 0x0000000705078287 */ /* 0x000fe4000d000000 */
[----:B------:R-:W-:-:S02]  /*1840*/  UIMAD UR9, UR21, UR9, UR4 ;  /* 0x00000009150972a4 */ /* 0x000fc4000f8e0204 */
[----:B------:R-:W-:Y:S02]  /*1850*/  @!UP0 UIADD3 UR8, UPT, UPT, UR8, -UR7, URZ ;  /* 0x8000000708088290 */ /* 0x000fe4000fffe0ff */
[----:B------:R-:W-:Y:S02]  /*1860*/  @!UP0 UIMAD UR6, UR9, UR6, UR7 ;  /* 0x00000006090682a4 */ /* 0x000fe4000f8e0207 */
[----:B------:R-:W-:Y:S02]  /*1870*/  @!UP0 UIMAD UR4, UR8, UR21, UR5 ;  /* 0x00000015080482a4 */ /* 0x000fe4000f8e0205 */
[----:B------:R-:W-:Y:S02]  /*1880*/  UIMAD UR20, UR28, UR11, UR20 ;  /* 0x0000000b1c1472a4 */ /* 0x000fe4000f8e0214 */
[----:B------:R-:W-:Y:S01]  /*1890*/  UIMAD UR24, UR4, UR14, UR24 ;  /* 0x0000000e041872a4 */ /* 0x000fe2000f8e0218 */
[----:B------:R-:W-:Y:S02]  /*18a0*/  @!UP0 UMOV UR5, UR6 ;  /* 0x0000000600058c82 */ /* 0x000fe40008000000 */
[----:B------:R-:W-:-:S12]  /*18b0*/  UIMAD UR20, UR5, UR28, UR20 ;  /* 0x0000001c051472a4 */ /* 0x000fd8000f8e0214 */
.L_x_19:
[----:B------:R-:W-:Y:S02]  /*18c0*/  UISETP.NE.AND UP1, UPT, UR29, 0x1, UPT ;  /* 0x000000011d00788c */ /* 0x000fe4000bf25270 */
[----:B------:R-:W-:Y:S02]  /*18d0*/  ULOP3.LUT UR21, UR26, 0xffff, URZ, 0xc0, !UPT ;  /* 0x0000ffff1a157892 */ /* 0x000fe4000f8ec0ff */
[----:B------:R-:W-:Y:S02]  /*18e0*/  UISETP.NE.AND UP0, UPT, UR25, 0x2, UPT ;  /* 0x000000021900788c */ /* 0x000fe4000bf05270 */
[----:B------:R-:W-:Y:S02]  /*18f0*/  ULOP3.LUT UR22, UR27, 0x400, URZ, 0xc0, !UPT ;  /* 0x000004001b167892 */ /* 0x000fe4000f8ec0ff */
[----:B------:R-:W-:Y:S02]  /*1900*/  ULOP3.LUT UR44, UR44, 0x40, URZ, 0xc0, !UPT ;  /* 0x000000402c2c7892 */ /* 0x000fe4000f8ec0ff */
[----:B------:R-:W-:Y:S01]  /*1910*/  USHF.L.U32 UR21, UR30, UR21, URZ ;  /* 0x000000151e157299 */ /* 0x000fe200080006ff */
[----:B------:R-:W-:Y:S11]  /*1920*/  BRA.U UP1, `(.L_x_20) ;  /* 0x0000000101447547 */ /* 0x000ff6000b800000 */
[----:B------:R-:W1:Y:S01]  /*1930*/  LDCU.128 UR8, c[0x0][0xb10] ;  /* 0x00016200ff0877ac */ /* 0x000e620008000c00 */
[----:B------:R-:W2:Y:S01]  /*1940*/  LDCU UR12, c[0x0][0xb0c] ;  /* 0x00016180ff0c77ac */ /* 0x000ea20008000800 */
[----:B------:R-:W3:Y:S01]  /*1950*/  LDCU UR13, c[0x0][0xb20] ;  /* 0x00016400ff0d77ac */ /* 0x000ee20008000800 */
[----:B-1----:R-:W-:Y:S02]  /*1960*/  UIMAD.WIDE.U32 UR6, UR20, UR8, URZ ;  /* 0x00000008140672a5 */ /* 0x002fe4000f8e00ff */
[----:B------:R-:W-:Y:S02]  /*1970*/  UIMAD.WIDE.U32 UR4, UR24, UR11, URZ ;  /* 0x0000000b180472a5 */ /* 0x000fe4000f8e00ff */
[----:B--2---:R-:W-:Y:S02]  /*1980*/  UISETP.NE.AND UP2, UPT, UR12, 0x1, UPT ;  /* 0x000000010c00788c */ /* 0x004fe4000bf45270 */
[----:B------:R-:W-:Y:S01]  /*1990*/  UISETP.NE.AND UP1, UPT, UR10, 0x1, UPT ;  /* 0x000000010a00788c */ /* 0x000fe2000bf25270 */
[----:B------:R-:W-:-:S02]  /*19a0*/  UMOV UR6, UR7 ;  /* 0x0000000700067c82 */ /* 0x000fc40008000000 */
[----:B------:R-:W-:Y:S01]  /*19b0*/  UMOV UR4, UR5 ;  /* 0x0000000500047c82 */ /* 0x000fe20008000000 */
[----:B------:R-:W-:Y:S02]  /*19c0*/  USHF.R.U32.HI UR6, URZ, UR9, UR6 ;  /* 0x00000009ff067299 */ /* 0x000fe40008011606 */
[----:B---3--:R-:W-:Y:S02]  /*19d0*/  USHF.R.U32.HI UR4, URZ, UR13, UR4 ;  /* 0x0000000dff047299 */ /* 0x008fe40008011604 */
[----:B------:R-:W-:Y:S02]  /*19e0*/  USEL UR5, UR20, UR6, !UP2 ;  /* 0x0000000614057287 */ /* 0x000fe4000d000000 */
[----:B------:R-:W-:-:S04]  /*19f0*/  USEL UR4, UR24, UR4, !UP1 ;  /* 0x0000000418047287 */ /* 0x000fc8000c800000 */
[----:B------:R-:W-:Y:S02]  /*1a00*/  UIADD3 UR6, UPT, UPT, UR5, -UR4, URZ ;  /* 0x8000000405067290 */ /* 0x000fe4000fffe0ff */
[----:B------:R-:W-:Y:S02]  /*1a10*/  UIADD3 UR4, UPT, UPT, -UR5, UR4, URZ ;  /* 0x0000000405047290 */ /* 0x000fe4000fffe1ff */
[----:B------:R-:W-:Y:S02]  /*1a20*/  UIMAD UR24, UR6, UR10, UR24 ;  /* 0x0000000a061872a4 */ /* 0x000fe4000f8e0218 */
[----:B------:R-:W-:-:S12]  /*1a30*/  UIMAD UR20, UR4, UR12, UR20 ;  /* 0x0000000c041472a4 */ /* 0x000fd8000f8e0214 */
.L_x_20:
[----:B------:R-:W-:Y:S05]  /*1a40*/  BRA.U !UP5, `(.L_x_21) ;  /* 0x000000010d0c7547 */ /* 0x000fea000b800000 */
[----:B------:R-:W-:Y:S01]  /*1a50*/  UCGABAR_WAIT ;  /* 0x0000000000007dc7 */ /* 0x000fe20008000000 */
[----:B------:R-:W-:Y:S01]  /*1a60*/  CCTL.IVALL ;  /* 0x00000000ff00798f */ /* 0x000fe20002000000 */
[----:B------:R-:W-:Y:S05]  /*1a70*/  BRA `(.L_x_22) ;  /* 0x0000000000047947 */ /* 0x000fea0003800000 */
.L_x_21:
[----:B------:R-:W-:Y:S06]  /*1a80*/  BAR.SYNC.DEFER_BLOCKING 0x0 ;  /* 0x0000000000007b1d */ /* 0x000fec0000010000 */
.L_x_22:
[----:B------:R-:W-:Y:S05]  /*1a90*/  BRA.U UP0, `(.L_x_23) ;  /* 0x0000001d00f47547 */ /* 0x000fea000b800000 */
[----:B------:R-:W1:Y:S01]  /*1aa0*/  LDCU UR6, c[0x0][0x38c] ;  /* 0x00007180ff0677ac */ /* 0x000e620008000800 */
[----:B------:R-:W-:Y:S01]  /*1ab0*/  PLOP3.LUT P1, PT, PT, PT, UP3, 0x80, 0x8 ;  /* 0x000000000008781c */ /* 0x000fe20003f2f038 */
[----:B------:R-:W-:Y:S01]  /*1ac0*/  IMAD.MOV.U32 R12, RZ, RZ, 0x1 ;  /* 0x00000001ff0c7424 */ /* 0x000fe200078e00ff */
[----:B------:R-:W-:Y:S02]  /*1ad0*/  ISETP.NE.AND P2, PT, R0, RZ, P3 ;  /* 0x000000ff0000720c */ /* 0x000fe40001f45270 */
[----:B------:R-:W-:Y:S02]  /*1ae0*/  CS2R R10, SRZ ;  /* 0x00000000000a7805 */ /* 0x000fe4000001ff00 */
[----:B------:R-:W-:Y:S01]  /*1af0*/  PLOP3.LUT P1, PT, P1, PT, PT, 0x8, 0x80 ;  /* 0x000000000080781c */ /* 0x000fe20000f2e170 */
[----:B------:R-:W-:Y:S01]  /*1b00*/  IMAD.MOV.U32 R9, RZ, RZ, RZ ;  /* 0x000000ffff097224 */ /* 0x000fe200078e00ff */
[----:B------:R-:W2:Y:S01]  /*1b10*/  LDCU UR38, c[0x0][0x370] ;  /* 0x00006e00ff2677ac */ /* 0x000ea20008000800 */
[----:B------:R-:W-:Y:S01]  /*1b20*/  IMAD.MOV.U32 R8, RZ, RZ, 0x1 ;  /* 0x00000001ff087424 */ /* 0x000fe200078e00ff */
[----:B------:R-:W3:Y:S01]  /*1b30*/  LDCU.64 UR26, c[0x0][0x348] ;  /* 0x00006900ff1a77ac */ /* 0x000ee20008000a00 */
[----:B------:R-:W-:Y:S01]  /*1b40*/  ULEA.HI UR42, UR22, UR44, URZ, 0x1b ;  /* 0x0000002c162a7291 */ /* 0x000fe2000f8fd8ff */
[----:B------:R-:W4:Y:S01]  /*1b50*/  LDCU UR37, c[0x0][0x374] ;  /* 0x00006e80ff2577ac */ /* 0x000f220008000800 */
[----:B-1----:R-:W-:-:S02]  /*1b60*/  UIADD3 UR5, UPT, UPT, UR6, 0x1f, URZ ;  /* 0x0000001f06057890 */ /* 0x002fc4000fffe0ff */
[----:B------:R-:W-:Y:S02]  /*1b70*/  UIADD3 UR48, UPT, UPT, UR6, 0x3e, URZ ;  /* 0x0000003e06307890 */ /* 0x000fe4000fffe0ff */
[----:B------:R-:W-:Y:S01]  /*1b80*/  USHF.R.S32.HI UR4, URZ, 0x1f, UR5 ;  /* 0x0000001fff047899 */ /* 0x000fe20008011405 */
[----:B------:R-:W-:-:S03]  /*1b90*/  UMOV UR7, URZ ;  /* 0x000000ff00077c82 */ /* 0x000fc60008000000 */
[----:B------:R-:W-:Y:S02]  /*1ba0*/  ULEA.HI UR4, UR4, UR5, URZ, 0x5 ;  /* 0x0000000504047291 */ /* 0x000fe4000f8f28ff */
[----:B------:R-:W-:Y:S02]  /*1bb0*/  UIADD3 UR5, UPT, UPT, UR6, -0x1, URZ ;  /* 0xffffffff06057890 */ /* 0x000fe4000fffe0ff */
[----:B------:R-:W-:Y:S02]  /*1bc0*/  USHF.R.S32.HI UR40, URZ, 0x5, UR4 ;  /* 0x00000005ff287899 */ /* 0x000fe40008011404 */
[----:B------:R-:W-:Y:S02]  /*1bd0*/  UISETP.GE.U32.AND UP1, UPT, UR5, -0x3f, UPT ;  /* 0xffffffc10500788c */ /* 0x000fe4000bf26070 */
[----:B------:R-:W-:-:S04]  /*1be0*/  UISETP.LT.U32.AND UP0, UPT, UR40, 0x1a, UPT ;  /* 0x0000001a2800788c */ /* 0x000fc8000bf01070 */
[----:B------:R-:W-:Y:S02]  /*1bf0*/  USEL UR39, UR40, 0x1a, UP0 ;  /* 0x0000001a28277887 */ /* 0x000fe40008000000 */
[----:B------:R-:W-:Y:S02]  /*1c00*/  UISETP.NE.AND UP0, UPT, UR25, URZ, UPT ;  /* 0x000000ff1900728c */ /* 0x000fe4000bf05270 */
[----:B------:R-:W-:Y:S02]  /*1c10*/  UIADD3 UR4, UPT, UPT, UR39, -0x1, URZ ;  /* 0xffffffff27047890 */ /* 0x000fe4000fffe0ff */
[----:B------:R-:W-:Y:S02]  /*1c20*/  @UP1 UIADD3 UR4, UPT, UPT, UR39, URZ, URZ ;  /* 0x000000ff27041290 */ /* 0x000fe4000fffe0ff */
[----:B------:R-:W-:Y:S02]  /*1c30*/  USEL UR23, UR46, 0x2, UP0 ;  /* 0x000000022e177887 */ /* 0x000fe40008000000 */
[----:B------:R-:W-:-:S02]  /*1c40*/  UIADD3 UR43, UPT, UPT, UR40, -UR39, URZ ;  /* 0x80000027282b7290 */ /* 0x000fc4000fffe0ff */
[----:B------:R-:W-:Y:S02]  /*1c50*/  UIADD3 UR25, UPT, UPT, UR4, 0x1, URZ ;  /* 0x0000000104197890 */ /* 0x000fe4000fffe0ff */
[----:B--234-:R-:W-:-:S12]  /*1c60*/  UIADD3 UR41, UPT, UPT, -UR4, URZ, URZ ;  /* 0x000000ff04297290 */ /* 0x01cfd8000fffe1ff */
.L_x_43:
[----:B------:R-:W-:Y:S01]  /*1c70*/  UISETP.NE.AND UP0, UPT, UR47, URZ, UPT ;  /* 0x000000ff2f00728c */ /* 0x000fe2000bf05270 */
[----:B------:R-:W1:Y:S08]  /*1c80*/  S2UR UR47, SR_CgaCtaId ;  /* 0x00000000002f79c3 */ /* 0x000e700000008800 */
[----:B------:R-:W-:Y:S05]  /*1c90*/  BRA.U UP0, `(.L_x_24) ;  /* 0x0000000100347547 */ /* 0x000fea000b800000 */
[----:B------:R-:W2:Y:S01]  /*1ca0*/  S2R R0, SR_CgaCtaId ;  /* 0x0000000000007919 */ /* 0x000ea20000008800 */
[----:B------:R-:W-:-:S04]  /*1cb0*/  MOV R2, 0x400 ;  /* 0x0000040000027802 */ /* 0x000fc80000000f00 */
[----:B--2---:R-:W-:Y:S02]  /*1cc0*/  LEA R0, R0, R2, 0x18 ;  /* 0x0000000200007211 */ /* 0x004fe400078ec0ff */
[----:B------:R-:W-:-:S03]  /*1cd0*/  SHF.L.U32 R2, R8, 0x1f, RZ ;  /* 0x0000001f08027819 */ /* 0x000fc600000006ff */
[----:B------:R-:W-:-:S04]  /*1ce0*/  IMAD R0, R9, 0x8, R0 ;  /* 0x0000000809007824 */ /* 0x000fc800078e0200 */
[----:B------:R-:W2:Y:S02]  /*1cf0*/  SYNCS.PHASECHK.TRANS64.TRYWAIT P0, [R0+URZ+0x260], R2 ;  /* 0x00026002000075a7 */ /* 0x000ea400080011ff */
[----:B--2---:R-:W-:Y:S05]  /*1d00*/  @!P0 BRA `(.L_x_25) ;  /* 0x0000007c00d08947 */ /* 0x004fea0003800000 */
.L_x_172:
[----:B------:R-:W-:Y:S01]  /*1d10*/  VIADD R9, R9, 0x1 ;  /* 0x0000000109097836 */ /* 0x000fe20000000000 */
[----:B------:R2:W-:Y:S04]  /*1d20*/  SYNCS.ARRIVE.TRANS64.A1T0 RZ, [R0+URZ+0x250], RZ ;  /* 0x000250ff00ff79a7 */ /* 0x0005e800081000ff */
[----:B------:R-:W-:-:S04]  /*1d30*/  ISETP.NE.AND P0, PT, R9, 0x2, PT ;  /* 0x000000020900780c */ /* 0x000fc80003f05270 */
[----:B------:R-:W-:Y:S02]  /*1d40*/  SEL R9, R9, RZ, P0 ;  /* 0x000000ff09097207 */ /* 0x000fe40000000000 */
[----:B--2---:R-:W-:-:S04]  /*1d50*/  SEL R0, RZ, 0x1, P0 ;  /* 0x00000001ff007807 */ /* 0x004fc80000000000 */
[----:B------:R-:W-:-:S07]  /*1d60*/  LOP3.LUT R8, R8, R0, RZ, 0x3c, !PT ;  /* 0x0000000008087212 */ /* 0x000fce00078e3cff */
.L_x_24:
[----:B------:R-:W-:Y:S01]  /*1d70*/  UMOV UR6, 0x400 ;  /* 0x0000040000067882 */ /* 0x000fe20000000000 */
[----:B------:R-:W-:Y:S01]  /*1d80*/  SHF.L.U32 R0, R12, 0x1f, RZ ;  /* 0x0000001f0c007819 */ /* 0x000fe200000006ff */
[----:B-1----:R-:W-:Y:S02]  /*1d90*/  ULEA UR6, UR47, UR6, 0x18 ;  /* 0x000000062f067291 */ /* 0x002fe4000f8ec0ff */
[----:B------:R-:W-:Y:S02]  /*1da0*/  UISETP.GE.U32.AND UP0, UPT, UR48, 0x3f, UPT ;  /* 0x0000003f3000788c */ /* 0x000fe4000bf06070 */
[----:B------:R-:W-:Y:S02]  /*1db0*/  ULEA UR4, UR7, UR6, 0x3 ;  /* 0x0000000607047291 */ /* 0x000fe4000f8e18ff */
[----:B------:R-:W-:Y:S01]  /*1dc0*/  ULEA UR11, UR24, UR44, 0x7 ;  /* 0x0000002c180b7291 */ /* 0x000fe2000f8e38ff */
[----:B------:R-:W-:-:S06]  /*1dd0*/  UMOV UR13, URZ ;  /* 0x000000ff000d7c82 */ /* 0x000fcc0008000000 */
[----:B------:R1:W2:Y:S01]  /*1de0*/  SYNCS.PHASECHK.TRANS64.TRYWAIT P0, [UR4+0xd0], R0 ;  /* 0x0000d000ff0075a7 */ /* 0x0002a20008001104 */
[----:B------:R-:W-:-:S04]  /*1df0*/  ULEA.HI UR4, UR20, UR20, URZ, 0x1 ;  /* 0x0000001414047291 */ /* 0x000fc8000f8f08ff */
[----:B------:R-:W-:-:S04]  /*1e00*/  USHF.L.U32 UR4, UR4, 0x6, URZ ;  /* 0x0000000604047899 */ /* 0x000fc800080006ff */
[----:B------:R-:W-:-:S04]  /*1e10*/  ULOP3.LUT UR35, UR4, 0xffffff80, URZ, 0xc0, !UPT ;  /* 0xffffff8004237892 */ /* 0x000fc8000f8ec0ff */
[----:B------:R-:W-:Y:S01]  /*1e20*/  UIADD3 UR35, UPT, UPT, UR42, UR35, URZ ;  /* 0x000000232a237290 */ /* 0x000fe2000fffe0ff */
[----:B------:R-:W-:Y:S11]  /*1e30*/  BRA.U !UP0, `(.L_x_26) ;  /* 0x0000000108c47547 */ /* 0x000ff6000b800000 */
[----:B------:R-:W-:Y:S01]  /*1e40*/  UMOV UR16, UR41 ;  /* 0x0000002900107c82 */ /* 0x000fe20008000000 */
[----:B------:R-:W-:Y:S01]  /*1e50*/  UMOV UR4, UR7 ;  /* 0x0000000700047c82 */ /* 0x000fe20008000000 */
[----:B------:R-:W-:-:S05]  /*1e60*/  UMOV UR34, URZ ;  /* 0x000000ff00227c82 */ /* 0x000fca0008000000 */
.L_x_32:
[----:B------:R-:W-:Y:S01]  /*1e70*/  ULEA UR33, UR4, UR6, 0x3 ;  /* 0x0000000604217291 */ /* 0x000fe2000f8e18ff */
[----:B------:R-:W-:Y:S01]  /*1e80*/  @P3 MOV R2, 0x4000 ;  /* 0x0000400000023802 */ /* 0x000fe20000000f00 */
[----:B--234-:R-:W-:Y:S10]  /*1e90*/  @P0 BRA `(.L_x_27) ;  /* 0x00000000000c0947 */ /* 0x01cff40003800000 */
[----:B------:R-:W-:-:S04]  /*1ea0*/  SHF.L.U32 R3, R12, 0x1f, RZ ;  /* 0x0000001f0c037819 */ /* 0x000fc800000006ff */
[----:B------:R-:W2:Y:S02]  /*1eb0*/  SYNCS.PHASECHK.TRANS64.TRYWAIT P0, [UR33+0xd0], R3 ;  /* 0x0000d003ff0075a7 */ /* 0x000ea40008001121 */
[----:B--2---:R-:W-:Y:S05]  /*1ec0*/  @!P0 BRA `(.L_x_28) ;  /* 0x0000007c00748947 */ /* 0x004fea0003800000 */
.L_x_27:
[----:B------:R2:W-:Y:S01]  /*1ed0*/  @P3 SYNCS.ARRIVE.TRANS64 RZ, [UR33], R2 ;  /* 0x00000002ffff39a7 */ /* 0x0005e20008000021 */
[----:B------:R-:W-:Y:S02]  /*1ee0*/  ULOP3.LUT UR5, UR23, 0x2, URZ, 0xfc, !UPT ;  /* 0x0000000217057892 */ /* 0x000fe4000f8efcff */
[----:B------:R-:W-:Y:S02]  /*1ef0*/  UIADD3 UR16, UPT, UPT, UR16, 0x1, URZ ;  /* 0x0000000110107890 */ /* 0x000fe4000fffe0ff */
[----:B------:R-:W-:Y:S02]  /*1f00*/  UISETP.NE.AND UP0, UPT, UR5, 0x2, UPT ;  /* 0x000000020500788c */ /* 0x000fe4000bf05270 */
[----:B------:R-:W-:-:S07]  /*1f10*/  UISETP.NE.AND UP2, UPT, UR16, 0x1, UPT ;  /* 0x000000011000788c */ /* 0x000fce000bf45270 */
[----:B------:R-:W-:Y:S05]  /*1f20*/  BRA.U UP0, `(.L_x_29) ;  /* 0x0000000100047547 */ /* 0x000fea000b800000 */
[----:B------:R-:W-:Y:S05]  /*1f30*/  BPT.TRAP 0x1 ;  /* 0x000000040000795c */ /* 0x000fea0000300000 */
.L_x_29:
[----:B------:R-:W-:Y:S04]  /*1f40*/  BSSY.RECONVERGENT B0, `(.L_x_30) ;  /* 0x0000003000007945 */ /* 0x000fe80003800200 */
[----:B------:R-:W-:Y:S05]  /*1f50*/  @!P2 BRA `(.L_x_31) ;  /* 0x000000000004a947 */ /* 0x000fea0003800000 */
[----:B------:R-:W-:Y:S05]  /*1f60*/  BPT.TRAP 0x1 ;  /* 0x000000040000795c */ /* 0x000fea0000300000 */
.L_x_31:
[----:B------:R-:W-:Y:S05]  /*1f70*/  BSYNC.RECONVERGENT B0 ;  /* 0x0000000000007941 */ /* 0x000fea0003800200 */
.L_x_30:
[----:B------:R-:W-:Y:S02]  /*1f80*/  UIADD3 UR5, UPT, UPT, UR4, 0x1, URZ ;  /* 0x0000000104057890 */ /* 0x000fe4000fffe0ff */
[----:B------:R-:W-:Y:S02]  /*1f90*/  UIADD3 UR14, UP1, UPT, UR26, 0x80, URZ ;  /* 0x000000801a0e7890 */ /* 0x000fe4000ff3e0ff */
[----:B------:R-:W-:Y:S02]  /*1fa0*/  UISETP.NE.AND UP0, UPT, UR5, 0x1a, UPT ;  /* 0x0000001a0500788c */ /* 0x000fe4000bf05270 */
[----:B------:R-:W-:Y:S02]  /*1fb0*/  ULOP3.LUT UR33, UR33, 0xfefffff8, URZ, 0xc0, !UPT ;  /* 0xfefffff821217892 */ /* 0x000fe4000f8ec0ff */
[----:B------:R-:W-:Y:S02]  /*1fc0*/  USEL UR8, URZ, 0x1, UP0 ;  /* 0x00000001ff087887 */ /* 0x000fe40008000000 */
[----:B------:R-:W-:-:S02]  /*1fd0*/  USEL UR7, UR5, URZ, UP0 ;  /* 0x000000ff05077287 */ /* 0x000fc40008000000 */
[----:B------:R-:W-:Y:S02]  /*1fe0*/  UIADD3.X UR15, UPT, UPT, URZ, UR27, URZ, UP1, !UPT ;  /* 0x0000001bff0f7290 */ /* 0x000fe40008ffe4ff */
[----:B------:R-:W-:Y:S01]  /*1ff0*/  ULEA UR5, UR7, UR6, 0x3 ;  /* 0x0000000607057291 */ /* 0x000fe2000f8e18ff */
[----:B------:R-:W-:Y:S01]  /*2000*/  LOP3.LUT R12, R12, UR8, RZ, 0x3c, !PT ;  /* 0x000000080c0c7c12 */ /* 0x000fe2000f8e3cff */
[----:B------:R-:W-:Y:S02]  /*2010*/  USHF.L.U32 UR8, UR4, 0xc, URZ ;  /* 0x0000000c04087899 */ /* 0x000fe400080006ff */
[----:B------:R-:W-:Y:S01]  /*2020*/  UIADD3 UR4, UP0, UPT, UR26, 0x180, URZ ;  /* 0x000001801a047890 */ /* 0x000fe2000ff1e0ff */
[----:B-1----:R-:W-:Y:S01]  /*2030*/  SHF.L.U32 R0, R12, 0x1f, RZ ;  /* 0x0000001f0c007819 */ /* 0x002fe200000006ff */
[----:B------:R-:W-:Y:S02]  /*2040*/  ULEA UR32, UR22, UR8, 0x1 ;  /* 0x0000000816207291 */ /* 0x000fe4000f8e08ff */
[----:B------:R-:W-:Y:S01]  /*2050*/  UPRMT UR13, URZ, 0x5410, UR21 ;  /* 0x00005410ff0d7896 */ /* 0x000fe20008000015 */
[----:B------:R3:W4:Y:S01]  /*2060*/  SYNCS.PHASECHK.TRANS64.TRYWAIT P0, [UR5+0xd0], R0 ;  /* 0x0000d000ff0075a7 */ /* 0x0007220008001105 */
[----:B------:R-:W-:-:S02]  /*2070*/  UIADD3 UR32, UPT, UPT, UR6, 0x4400, UR32 ;  /* 0x0000440006207890 */ /* 0x000fc4000fffe020 */
[----:B------:R-:W-:Y:S02]  /*2080*/  UIADD3 UR8, UPT, UPT, UR6, 0x1e400, UR8 ;  /* 0x0001e40006087890 */ /* 0x000fe4000fffe008 */
[----:B------:R-:W-:Y:S01]  /*2090*/  UIADD3.X UR5, UPT, UPT, URZ, UR27, URZ, UP0, !UPT ;  /* 0x0000001bff057290 */ /* 0x000fe200087fe4ff */
[----:B------:R-:W-:Y:S01]  /*20a0*/  UMOV UR18, 0x0 ;  /* 0x0000000000127882 */ /* 0x000fe20000000000 */
[----:B------:R-:W-:Y:S01]  /*20b0*/  UMOV UR19, 0x10000000 ;  /* 0x1000000000137882 */ /* 0x000fe20000000000 */
[----:B------:R-:W-:Y:S01]  /*20c0*/  UMOV UR10, UR34 ;  /* 0x00000022000a7c82 */ /* 0x000fe20008000000 */
[----:B------:R-:W-:Y:S01]  /*20d0*/  UMOV UR12, UR36 ;  /* 0x00000024000c7c82 */ /* 0x000fe20008000000 */
[----:B------:R-:W-:Y:S01]  /*20e0*/  UMOV UR9, UR33 ;  /* 0x0000002100097c82 */ /* 0x000fe20008000000 */
[----:B------:R1:W-:Y:S03]  /*20f0*/  UTMALDG.3D.MULTICAST.2CTA [UR32], [UR14], UR13, desc[UR18] ;  /* 0x000012200e0073b4 */ /* 0x0003e6000821180d */
[----:B------:R2:W-:Y:S01]  /*2100*/  UTMALDG.3D.2CTA [UR8], [UR4], desc[UR18] ;  /* 0x00001208040075b4 */ /* 0x0005e20008211000 */
[----:B-1----:R-:W-:Y:S01]  /*2110*/  UIADD3 UR34, UPT, UPT, UR34, 0x20, URZ ;  /* 0x0000002022227890 */ /* 0x002fe2000fffe0ff */
[----:B------:R-:W-:Y:S01]  /*2120*/  UMOV UR13, UR25 ;  /* 0x00000019000d7c82 */ /* 0x000fe20008000000 */
[----:B--2---:R-:W-:Y:S01]  /*2130*/  UMOV UR4, UR7 ;  /* 0x0000000700047c82 */ /* 0x004fe20008000000 */
[----:B------:R-:W-:Y:S09]  /*2140*/  BRA.U UP2, `(.L_x_32) ;  /* 0xfffffffd02487547 */ /* 0x000ff2000b83ffff */
.L_x_26:
[----:B------:R-:W-:Y:S01]  /*2150*/  ULEA UR4, UR7, UR6, 0x3 ;  /* 0x0000000607047291 */ /* 0x000fe2000f8e18ff */
[----:B-1-3--:R-:W-:Y:S01]  /*2160*/  SHF.L.U32 R0, R12, 0x1f, RZ ;  /* 0x0000001f0c007819 */ /* 0x00afe200000006ff */
[----:B------:R-:W-:Y:S01]  /*2170*/  @!P1 SYNCS.ARRIVE.TRANS64.A1T0 RZ, [UR6+0x1e8], RZ ;  /* 0x0001e8ffffff99a7 */ /* 0x000fe20008100006 */
[----:B------:R-:W-:-:S06]  /*2180*/  UISETP.GT.AND UP0, UPT, UR40, UR39, UPT ;  /* 0x000000272800728c */ /* 0x000fcc000bf04270 */
[----:B--2-4-:R1:W2:Y:S03]  /*2190*/  SYNCS.PHASECHK.TRANS64.TRYWAIT P0, [UR4+0xd0], R0 ;  /* 0x0000d000ff0075a7 */ /* 0x0142a60008001104 */
[----:B------:R-:W-:Y:S05]  /*21a0*/  BRA.U !UP0, `(.L_x_33) ;  /* 0x0000000108c47547 */ /* 0x000fea000b800000 */
[----:B------:R-:W-:Y:S01]  /*21b0*/  UIADD3 UR24, UPT, UPT, UR43, UR13, URZ ;  /* 0x0000000d2b187290 */ /* 0x000fe2000fffe0ff */
[----:B------:R-:W-:-:S11]  /*21c0*/  UMOV UR4, UR7 ;  /* 0x0000000700047c82 */ /* 0x000fd60008000000 */
.L_x_39:
[----:B------:R-:W-:Y:S01]  /*21d0*/  ULEA UR17, UR4, UR6, 0x3 ;  /* 0x0000000604117291 */ /* 0x000fe2000f8e18ff */
[----:B--2---:R-:W-:Y:S01]  /*21e0*/  @P3 MOV R2, 0x4000 ;  /* 0x0000400000023802 */ /* 0x004fe20000000f00 */
[----:B--2-4-:R-:W-:Y:S10]  /*21f0*/  @P0 BRA `(.L_x_34) ;  /* 0x00000000000c0947 */ /* 0x014ff40003800000 */
[----:B------:R-:W-:-:S04]  /*2200*/  SHF.L.U32 R3, R12, 0x1f, RZ ;  /* 0x0000001f0c037819 */ /* 0x000fc800000006ff */
[----:B------:R-:W2:Y:S02]  /*2210*/  SYNCS.PHASECHK.TRANS64.TRYWAIT P0, [UR17+0xd0], R3 ;  /* 0x0000d003ff0075a7 */ /* 0x000ea40008001111 */
[----:B--2---:R-:W-:Y:S05]  /*2220*/  @!P0 BRA `(.L_x_35) ;  /* 0x0000007800b48947 */ /* 0x004fea0003800000 */
.L_x_34:
[----:B------:R2:W-:Y:S01]  /*2230*/  @P3 SYNCS.ARRIVE.TRANS64 RZ, [UR17], R2 ;  /* 0x00000002ffff39a7 */ /* 0x0005e20008000011 */
[----:B------:R-:W-:-:S04]  /*2240*/  ULOP3.LUT UR5, UR23, 0x2, URZ, 0xfc, !UPT ;  /* 0x0000000217057892 */ /* 0x000fc8000f8efcff */
[----:B------:R-:W-:-:S09]  /*2250*/  UISETP.NE.AND UP0, UPT, UR5, 0x2, UPT ;  /* 0x000000020500788c */ /* 0x000fd2000bf05270 */
[----:B------:R-:W-:Y:S05]  /*2260*/  BRA.U UP0, `(.L_x_36) ;  /* 0x0000000100047547 */ /* 0x000fea000b800000 */
[----:B------:R-:W-:Y:S05]  /*2270*/  BPT.TRAP 0x1 ;  /* 0x000000040000795c */ /* 0x000fea0000300000 */
.L_x_36:
[----:B------:R-:W-:Y:S04]  /*2280*/  BSSY.RECONVERGENT B0, `(.L_x_37) ;  /* 0x0000003000007945 */ /* 0x000fe80003800200 */
[----:B------:R-:W-:Y:S05]  /*2290*/  @!P2 BRA `(.L_x_38) ;  /* 0x000000000004a947 */ /* 0x000fea0003800000 */
[----:B------:R-:W-:Y:S05]  /*22a0*/  BPT.TRAP 0x1 ;  /* 0x000000040000795c */ /* 0x000fea0000300000 */
.L_x_38:
[----:B------:R-:W-:Y:S05]  /*22b0*/  BSYNC.RECONVERGENT B0 ;  /* 0x0000000000007941 */ /* 0x000fea0003800200 */
.L_x_37:
[----:B------:R-:W-:Y:S02]  /*22c0*/  UIADD3 UR5, UPT, UPT, UR4, 0x1, URZ ;  /* 0x0000000104057890 */ /* 0x000fe4000fffe0ff */
[----:B------:R-:W-:Y:S02]  /*22d0*/  USHF.L.U32 UR18, UR13, 0x5, URZ ;  /* 0x000000050d127899 */ /* 0x000fe400080006ff */
[----:B------:R-:W-:Y:S02]  /*22e0*/  UISETP.NE.AND UP0, UPT, UR5, 0x1a, UPT ;  /* 0x0000001a0500788c */ /* 0x000fe4000bf05270 */
[----:B------:R-:W-:Y:S02]  /*22f0*/  ULOP3.LUT UR17, UR17, 0xfefffff8, URZ, 0xc0, !UPT ;  /* 0xfefffff811117892 */ /* 0x000fe4000f8ec0ff */
[----:B------:R-:W-:Y:S02]  /*2300*/  USEL UR8, URZ, 0x1, UP0 ;  /* 0x00000001ff087887 */ /* 0x000fe40008000000 */
[----:B------:R-:W-:-:S02]  /*2310*/  USEL UR7, UR5, URZ, UP0 ;  /* 0x000000ff05077287 */ /* 0x000fc40008000000 */
[----:B------:R-:W-:Y:S02]  /*2320*/  UIADD3 UR14, UP0, UPT, UR26, 0x180, URZ ;  /* 0x000001801a0e7890 */ /* 0x000fe4000ff1e0ff */
        /* <DEDUP_REMOVED lines=9> */
[----:B------:R-:W-:Y:S02]  /*23c0*/  UIADD3.X UR5, UPT, UPT, URZ, UR27, URZ, UP1, !UPT ;  /* 0x0000001bff057290 */ /* 0x000fe40008ffe4ff */
[----:B------:R-:W-:Y:S02]  /*23d0*/  UIADD3 UR8, UPT, UPT, UR6, 0x1e400, UR8 ;  /* 0x0001e40006087890 */ /* 0x000fe4000fffe008 */
[----:B------:R-:W-:Y:S01]  /*23e0*/  UIADD3.X UR15, UPT, UPT, URZ, UR27, URZ, UP0, !UPT ;  /* 0x0000001bff0f7290 */ /* 0x000fe200087fe4ff */
[----:B------:R-:W-:Y:S01]  /*23f0*/  UMOV UR28, 0x0 ;  /* 0x00000000001c7882 */ /* 0x000fe20000000000 */
[----:B------:R-:W-:Y:S01]  /*2400*/  UMOV UR29, 0x10000000 ;  /* 0x10000000001d7882 */ /* 0x000fe20000000000 */
[----:B------:R-:W-:Y:S01]  /*2410*/  UMOV UR19, UR35 ;  /* 0x0000002300137c82 */ /* 0x000fe20008000000 */
[----:B------:R-:W-:Y:S01]  /*2420*/  UMOV UR20, UR36 ;  /* 0x0000002400147c82 */ /* 0x000fe20008000000 */
[----:B------:R-:W-:Y:S01]  /*2430*/  UMOV UR12, UR36 ;  /* 0x00000024000c7c82 */ /* 0x000fe20008000000 */
[----:B------:R1:W-:Y:S01]  /*2440*/  UTMALDG.3D.MULTICAST.2CTA [UR16], [UR4], UR10, desc[UR28] ;  /* 0x00001c10040073b4 */ /* 0x0003e2000821180a */
[----:B------:R-:W-:Y:S01]  /*2450*/  UMOV UR9, UR17 ;  /* 0x0000001100097c82 */ /* 0x000fe20008000000 */
[----:B------:R-:W-:-:S04]  /*2460*/  UIADD3 UR13, UPT, UPT, UR13, 0x1, URZ ;  /* 0x000000010d0d7890 */ /* 0x000fc8000fffe0ff */
[----:B------:R-:W-:Y:S01]  /*2470*/  UISETP.NE.AND UP0, UPT, UR13, UR24, UPT ;  /* 0x000000180d00728c */ /* 0x000fe2000bf05270 */
[----:B-1----:R-:W-:Y:S01]  /*2480*/  UMOV UR10, UR18 ;  /* 0x00000012000a7c82 */ /* 0x002fe20008000000 */
[----:B------:R-:W-:Y:S01]  /*2490*/  UMOV UR4, UR7 ;  /* 0x0000000700047c82 */ /* 0x000fe20008000000 */
[----:B------:R3:W-:Y:S06]  /*24a0*/  UTMALDG.3D.2CTA [UR8], [UR14], desc[UR28] ;  /* 0x00001c080e0075b4 */ /* 0x0007ec0008211000 */
[----:B---3--:R-:W-:Y:S05]  /*24b0*/  BRA.U UP0, `(.L_x_39) ;  /* 0xfffffffd00447547 */ /* 0x008fea000b83ffff */
.L_x_33:
[C---:B------:R-:W-:Y:S01]  /*24c0*/  LEA R3, R11.reuse, UR6, 0x3 ;  /* 0x000000060b037c11 */ /* 0x040fe2000f8e18ff */
[----:B------:R-:W-:Y:S01]  /*24d0*/  NOP ;  /* 0x0000000000007918 */ /* 0x000fe20000000000 */
[----:B-1----:R-:W-:Y:S02]  /*24e0*/  SHF.L.U32 R0, R10, 0x1f, RZ ;  /* 0x0000001f0a007819 */ /* 0x002fe400000006ff */
[----:B------:R-:W-:Y:S02]  /*24f0*/  LEA R4, R11, UR6, 0x4 ;  /* 0x000000060b047c11 */ /* 0x000fe4000f8e20ff */
[----:B--2-4-:R-:W1:Y:S02]  /*2500*/  SYNCS.PHASECHK.TRANS64.TRYWAIT P0, [R3+URZ+0x1f0], R0 ;  /* 0x0001f000030075a7 */ /* 0x014e6400080011ff */
[----:B-1----:R-:W-:Y:S05]  /*2510*/  @!P0 BRA `(.L_x_40) ;  /* 0x0000007800108947 */ /* 0x002fea0003800000 */
.L_x_175:
[----:B------:R-:W2:Y:S01]  /*2520*/  LDS.128 R4, [R4+0x280] ;  /* 0x0002800004047984 */ /* 0x000ea20000000c00 */
[----:B------:R-:W-:Y:S01]  /*2530*/  UISETP.GE.AND UP0, UPT, UR45, 0x1, UPT ;  /* 0x000000012d00788c */ /* 0x000fe2000bf06270 */
[----:B------:R-:W-:Y:S01]  /*2540*/  @!PT LDS RZ, [RZ] ;  /* 0x00000000fffff984 */ /* 0x000fe20000000800 */
[----:B------:R-:W-:Y:S01]  /*2550*/  @!PT LDS RZ, [RZ] ;  /* 0x00000000fffff984 */ /* 0x000fe20000000800 */
[----:B------:R-:W-:Y:S01]  /*2560*/  @!PT LDS RZ, [RZ] ;  /* 0x00000000fffff984 */ /* 0x000fe20000000800 */
[----:B------:R-:W-:Y:S01]  /*2570*/  @!PT LDS RZ, [RZ] ;  /* 0x00000000fffff984 */ /* 0x000fe20000000800 */
[----:B------:R3:W-:Y:S06]  /*2580*/  MEMBAR.ALL.CTA ;  /* 0x0000000000007992 */ /* 0x0007ec0000008000 */
[----:B---3--:R-:W3:Y:S01]  /*2590*/  FENCE.VIEW.ASYNC.S ;  /* 0x00000000000073c6 */ /* 0x008ee20000000000 */
[----:B--2---:R-:W-:-:S13]  /*25a0*/  LOP3.LUT P0, RZ, R6, 0x1, RZ, 0xc0, !PT ;  /* 0x0000000106ff7812 */ /* 0x004fda000780c0ff */
[----:B---3--:R-:W-:Y:S01]  /*25b0*/  VOTEU.ANY UP1, P0 ;  /* 0x0000000000ff7886 */ /* 0x008fe20000020100 */
[----:B------:R-:W-:-:S13]  /*25c0*/  PLOP3.LUT P0, PT, PT, PT, UP1, 0x80, 0x8 ;  /* 0x000000000008781c */ /* 0x000fda0003f0f018 */
[----:B-1----:R-:W-:Y:S02]  /*25d0*/  @P0 LOP3.LUT R0, R5, 0xffff, RZ, 0xc0, !PT ;  /* 0x0000ffff05000812 */ /* 0x002fe400078ec0ff */
[----:B------:R-:W-:Y:S02]  /*25e0*/  @P0 MOV R2, R4 ;  /* 0x0000000400020202 */ /* 0x000fe40000000f00 */
[----:B------:R-:W-:Y:S01]  /*25f0*/  @P0 R2UR UR5, R0 ;  /* 0x00000000000502ca */ /* 0x000fe200000e0000 */
[----:B------:R-:W-:Y:S01]  /*2600*/  VIADD R0, R3, 0x200 ;  /* 0x0000020003007836 */ /* 0x000fe20000000000 */
[----:B------:R-:W-:Y:S02]  /*2610*/  @P0 SHF.R.U32.HI R4, RZ, 0x10, R5 ;  /* 0x00000010ff040819 */ /* 0x000fe40000011605 */
[----:B------:R-:W-:Y:S02]  /*2620*/  @P0 R2UR UR8, R2 ;  /* 0x00000000020802ca */ /* 0x000fe400000e0000 */
[----:B------:R-:W-:-:S02]  /*2630*/  PRMT R0, RZ, 0x654, R0 ;  /* 0x00000654ff007816 */ /* 0x000fc40000000000 */
[----:B------:R-:W-:Y:S02]  /*2640*/  @P0 R2UR UR4, R4 ;  /* 0x00000000040402ca */ /* 0x000fe400000e0000 */
[----:B------:R1:W-:Y:S03]  /*2650*/  SYNCS.ARRIVE.TRANS64.RED.A1T0 RZ, [R0+URZ], RZ ;  /* 0x000000ff00ff79a7 */ /* 0x0003e600081004ff */
[----:B------:R-:W-:-:S04]  /*2660*/  @UP1 UMOV UR30, UR5 ;  /* 0x00000005001e1c82 */ /* 0x000fc80008000000 */
[----:B------:R-:W-:-:S04]  /*2670*/  @UP1 UMOV UR31, UR8 ;  /* 0x00000008001f1c82 */ /* 0x000fc80008000000 */
[----:B------:R-:W-:Y:S01]  /*2680*/  @UP1 UMOV UR36, UR4 ;  /* 0x0000000400241c82 */ /* 0x000fe20008000000 */
[----:B------:R-:W-:Y:S05]  /*2690*/  BRA.U !UP0, `(.L_x_41) ;  /* 0x0000000108d47547 */ /* 0x000fea000b800000 */
[----:B------:R-:W2:Y:S01]  /*26a0*/  LDCU.128 UR12, c[0x0][0xb10] ;  /* 0x00016200ff0c77ac */ /* 0x000ea20008000c00 */
[----:B------:R-:W3:Y:S01]  /*26b0*/  LDCU UR24, c[0x0][0xb20] ;  /* 0x00016400ff1877ac */ /* 0x000ee20008000800 */
[----:B------:R-:W4:Y:S01]  /*26c0*/  LDCU UR20, c[0x0][0xb0c] ;  /* 0x00016180ff1477ac */ /* 0x000f220008000800 */
[----:B------:R-:W1:Y:S01]  /*26d0*/  LDCU.64 UR10, c[0x0][0xb28] ;  /* 0x00016500ff0a77ac */ /* 0x000e620008000a00 */
[----:B------:R-:W-:Y:S02]  /*26e0*/  UISETP.NE.AND UP3, UPT, UR45, 0x1, UPT ;  /* 0x000000012d00788c */ /* 0x000fe4000bf65270 */
[----:B--2---:R-:W-:Y:S02]  /*26f0*/  UIMAD.WIDE.U32 UR8, UR37, UR15, URZ ;  /* 0x0000000f250872a5 */ /* 0x004fe4000f8e00ff */
[----:B------:R-:W-:Y:S02]  /*2700*/  UIMAD.WIDE.U32 UR4, UR38, UR12, URZ ;  /* 0x0000000c260472a5 */ /* 0x000fe4000f8e00ff */
[----:B------:R-:W-:-:S02]  /*2710*/  UISETP.NE.AND UP0, UPT, UR14, 0x1, UPT ;  /* 0x000000010e00788c */ /* 0x000fc4000bf05270 */
[----:B------:R-:W-:Y:S01]  /*2720*/  UIMAD.WIDE.U32 UR28, UR30, UR15, URZ ;  /* 0x0000000f1e1c72a5 */ /* 0x000fe2000f8e00ff */
[----:B------:R-:W-:Y:S02]  /*2730*/  UMOV UR8, UR9 ;  /* 0x0000000900087c82 */ /* 0x000fe40008000000 */
[----:B------:R-:W-:Y:S01]  /*2740*/  UMOV UR4, UR5 ;  /* 0x0000000500047c82 */ /* 0x000fe20008000000 */
[----:B---3--:R-:W-:Y:S02]  /*2750*/  USHF.R.U32.HI UR8, URZ, UR24, UR8 ;  /* 0x00000018ff087299 */ /* 0x008fe40008011608 */
[----:B----4-:R-:W-:Y:S02]  /*2760*/  UISETP.NE.AND UP2, UPT, UR20, 0x1, UPT ;  /* 0x000000011400788c */ /* 0x010fe4000bf45270 */
[----:B------:R-:W-:Y:S02]  /*2770*/  USHF.R.U32.HI UR4, URZ, UR13, UR4 ;  /* 0x0000000dff047299 */ /* 0x000fe40008011604 */
[----:B------:R-:W-:-:S02]  /*2780*/  USEL UR5, UR37, UR8, !UP0 ;  /* 0x0000000825057287 */ /* 0x000fc4000c000000 */
[----:B------:R-:W-:Y:S02]  /*2790*/  USEL UR8, UR38, UR4, !UP2 ;  /* 0x0000000426087287 */ /* 0x000fe4000d000000 */
[----:B-1----:R-:W-:Y:S01]  /*27a0*/  UIMAD.WIDE.U32 UR16, UR5, UR10, URZ ;  /* 0x0000000a051072a5 */ /* 0x002fe2000f8e00ff */
[----:B------:R-:W-:Y:S01]  /*27b0*/  UMOV UR4, UR29 ;  /* 0x0000001d00047c82 */ /* 0x000fe20008000000 */
[----:B------:R-:W-:Y:S02]  /*27c0*/  UIMAD.WIDE.U32 UR18, UR31, UR12, URZ ;  /* 0x0000000c1f1272a5 */ /* 0x000fe4000f8e00ff */
[----:B------:R-:W-:-:S03]  /*27d0*/  UIMAD.WIDE.U32 UR28, UR8, UR10, URZ ;  /* 0x0000000a081c72a5 */ /* 0x000fc6000f8e00ff */
[----:B------:R-:W-:Y:S01]  /*27e0*/  UMOV UR16, UR17 ;  /* 0x0000001100107c82 */ /* 0x000fe20008000000 */
[----:B------:R-:W-:Y:S02]  /*27f0*/  USHF.R.U32.HI UR4, URZ, UR24, UR4 ;  /* 0x00000018ff047299 */ /* 0x000fe40008011604 */
[----:B------:R-:W-:Y:S01]  /*2800*/  @UP3 USHF.R.U32.HI UR5, URZ, UR11, UR16 ;  /* 0x0000000bff053299 */ /* 0x000fe20008011610 */
[----:B------:R-:W-:Y:S01]  /*2810*/  UMOV UR18, UR19 ;  /* 0x0000001300127c82 */ /* 0x000fe20008000000 */
[----:B------:R-:W-:Y:S01]  /*2820*/  UMOV UR28, UR29 ;  /* 0x0000001d001c7c82 */ /* 0x000fe20008000000 */
[----:B------:R-:W-:Y:S02]  /*2830*/  USHF.R.U32.HI UR13, URZ, UR13, UR18 ;  /* 0x0000000dff0d7299 */ /* 0x000fe40008011612 */
[----:B------:R-:W-:Y:S02]  /*2840*/  USEL UR4, UR30, UR4, !UP0 ;  /* 0x000000041e047287 */ /* 0x000fe4000c000000 */
[----:B------:R-:W-:-:S02]  /*2850*/  @UP3 USHF.R.U32.HI UR8, URZ, UR11, UR28 ;  /* 0x0000000bff083299 */ /* 0x000fc4000801161c */
[----:B------:R-:W-:Y:S02]  /*2860*/  UIMAD UR9, UR45, UR5, URZ ;  /* 0x000000052d0972a4 */ /* 0x000fe4000f8e02ff */
[----:B------:R-:W-:Y:S02]  /*2870*/  USEL UR5, UR31, UR13, !UP2 ;  /* 0x0000000d1f057287 */ /* 0x000fe4000d000000 */
[----:B------:R-:W-:Y:S02]  /*2880*/  UIMAD UR12, UR45, UR8, URZ ;  /* 0x000000082d0c72a4 */ /* 0x000fe4000f8e02ff */
[----:B------:R-:W-:Y:S02]  /*2890*/  UISETP.GE.AND UP0, UPT, UR4, UR9, UPT ;  /* 0x000000090400728c */ /* 0x000fe4000bf06270 */
[----:B------:R-:W-:Y:S02]  /*28a0*/  UIMAD.WIDE.U32 UR16, UR4, UR10, URZ ;  /* 0x0000000a041072a5 */ /* 0x000fe4000f8e00ff */
[----:B------:R-:W-:-:S02]  /*28b0*/  UISETP.GE.OR UP0, UPT, UR5, UR12, UP0 ;  /* 0x0000000c0500728c */ /* 0x000fc40008706670 */
        /* <DEDUP_REMOVED lines=19> */
.L_x_41:
[----:B------:R-:W2:Y:S02]  /*29f0*/  LDCU UR4, c[0x0][0xb30] ;  /* 0x00016600ff0477ac */ /* 0x000ea40008000800 */
[----:B--2---:R-:W-:-:S09]  /*2a00*/  UISETP.NE.AND UP0, UPT, UR4, 0x1, UPT ;  /* 0x000000010400788c */ /* 0x004fd2000bf05270 */
[----:B------:R-:W-:Y:S05]  /*2a10*/  BRA.U UP0, `(.L_x_42) ;  /* 0x0000000100447547 */ /* 0x000fea000b800000 */
[----:B------:R-:W2:Y:S01]  /*2a20*/  LDCU.128 UR12, c[0x0][0xb10] ;  /* 0x00016200ff0c77ac */ /* 0x000ea20008000c00 */
[----:B------:R-:W3:Y:S01]  /*2a30*/  LDCU UR10, c[0x0][0xb0c] ;  /* 0x00016180ff0a77ac */ /* 0x000ee20008000800 */
[----:B------:R-:W4:Y:S01]  /*2a40*/  LDCU UR11, c[0x0][0xb20] ;  /* 0x00016400ff0b77ac */ /* 0x000f220008000800 */
[----:B--2---:R-:W-:Y:S02]  /*2a50*/  UIMAD.WIDE.U32 UR8, UR31, UR12, URZ ;  /* 0x0000000c1f0872a5 */ /* 0x004fe4000f8e00ff */
[----:B------:R-:W-:Y:S02]  /*2a60*/  UIMAD.WIDE.U32 UR4, UR30, UR15, URZ ;  /* 0x0000000f1e0472a5 */ /* 0x000fe4000f8e00ff */
[----:B---3--:R-:W-:Y:S02]  /*2a70*/  UISETP.NE.AND UP2, UPT, UR10, 0x1, UPT ;  /* 0x000000010a00788c */ /* 0x008fe4000bf45270 */
[----:B------:R-:W-:Y:S01]  /*2a80*/  UISETP.NE.AND UP0, UPT, UR14, 0x1, UPT ;  /* 0x000000010e00788c */ /* 0x000fe2000bf05270 */
[----:B------:R-:W-:-:S02]  /*2a90*/  UMOV UR8, UR9 ;  /* 0x0000000900087c82 */ /* 0x000fc40008000000 */
[----:B------:R-:W-:Y:S01]  /*2aa0*/  UMOV UR4, UR5 ;  /* 0x0000000500047c82 */ /* 0x000fe20008000000 */
[----:B------:R-:W-:Y:S02]  /*2ab0*/  USHF.R.U32.HI UR13, URZ, UR13, UR8 ;  /* 0x0000000dff0d7299 */ /* 0x000fe40008011608 */
[----:B----4-:R-:W-:Y:S02]  /*2ac0*/  USHF.R.U32.HI UR4, URZ, UR11, UR4 ;  /* 0x0000000bff047299 */ /* 0x010fe40008011604 */
[----:B------:R-:W-:Y:S02]  /*2ad0*/  USEL UR5, UR31, UR13, !UP2 ;  /* 0x0000000d1f057287 */ /* 0x000fe4000d000000 */
[----:B------:R-:W-:-:S04]  /*2ae0*/  USEL UR4, UR30, UR4, !UP0 ;  /* 0x000000041e047287 */ /* 0x000fc8000c000000 */
[----:B------:R-:W-:Y:S02]  /*2af0*/  UIADD3 UR8, UPT, UPT, UR5, -UR4, URZ ;  /* 0x8000000405087290 */ /* 0x000fe4000fffe0ff */
[----:B------:R-:W-:Y:S02]  /*2b00*/  UIADD3 UR4, UPT, UPT, -UR5, UR4, URZ ;  /* 0x0000000405047290 */ /* 0x000fe4000fffe1ff */
[----:B------:R-:W-:Y:S02]  /*2b10*/  UIMAD UR30, UR8, UR14, UR30 ;  /* 0x0000000e081e72a4 */ /* 0x000fe4000f8e021e */
[----:B------:R-:W-:-:S12]  /*2b20*/  UIMAD UR31, UR4, UR10, UR31 ;  /* 0x0000000a041f72a4 */ /* 0x000fd8000f8e021f */
.L_x_42:
[----:B------:R-:W-:Y:S01]  /*2b30*/  VIADD R11, R11, 0x1 ;  /* 0x000000010b0b7836 */ /* 0x000fe20000000000 */
[----:B------:R-:W-:Y:S01]  /*2b40*/  R2UR UR4, R50 ;  /* 0x00000000320472ca */ /* 0x000fe200000e0000 */
[----:B------:R-:W-:Y:S01]  /*2b50*/  UIADD3 UR24, UPT, UPT, UR30, UR63, URZ ;  /* 0x0000003f1e187290 */ /* 0x000fe2000fffe0ff */
[----:B------:R-:W-:Y:S02]  /*2b60*/  PLOP3.LUT P1, PT, PT, PT, PT, 0x80, 0x8 ;  /* 0x000000000008781c */ /* 0x000fe40003f2f070 */
[----:B------:R-:W-:-:S04]  /*2b70*/  ISETP.NE.AND P0, PT, R11, 0x2, PT ;  /* 0x000000020b00780c */ /* 0x000fc80003f05270 */
[----:B-1----:R-:W-:Y:S02]  /*2b80*/  SEL R0, RZ, 0x1, P0 ;  /* 0x00000001ff007807 */ /* 0x002fe40000000000 */
[----:B------:R-:W-:Y:S02]  /*2b90*/  SEL R11, R11, RZ, P0 ;  /* 0x000000ff0b0b7207 */ /* 0x000fe40000000000 */
[----:B------:R-:W-:Y:S01]  /*2ba0*/  LOP3.LUT R10, R10, R0, RZ, 0x3c, !PT ;  /* 0x000000000a0a7212 */ /* 0x000fe200078e3cff */
[----:B------:R-:W-:Y:S01]  /*2bb0*/  UIADD3 UR20, UPT, UPT, UR31, UR4, URZ ;  /* 0x000000041f147290 */ /* 0x000fe2000fffe0ff */
[----:B------:R-:W-:Y:S11]  /*2bc0*/  BRA.U UP1, `(.L_x_43) ;  /* 0xfffffff101287547 */ /* 0x000ff6000b83ffff */
[----:B------:R-:W-:Y:S01]  /*2bd0*/  UIADD3 UR8, UPT, UPT, UR6, 0xd0, URZ ;  /* 0x000000d006087890 */ /* 0x000fe2000fffe0ff */
[----:B------:R-:W-:-:S03]  /*2be0*/  SHF.L.U32 R2, R12, 0x1f, RZ ;  /* 0x0000001f0c027819 */ /* 0x000fc600000006ff */
[----:B------:R-:W-:-:S09]  /*2bf0*/  ULEA UR4, UR7, UR8, 0x3 ;  /* 0x0000000807047291 */ /* 0x000fd2000f8e18ff */
[----:B------:R-:W1:Y:S02]  /*2c00*/  SYNCS.PHASECHK.TRANS64.TRYWAIT P0, [UR4], R2 ;  /* 0x00000002ff0075a7 */ /* 0x000e640008001104 */
[----:B-1----:R-:W-:Y:S05]  /*2c10*/  @!P0 BRA `(.L_x_44) ;  /* 0x0000007000648947 */ /* 0x002fea0003800000 */
.L_x_177:
[----:B------:R-:W-:-:S04]  /*2c20*/  UIADD3 UR4, UPT, UPT, UR7, 0x1, URZ ;  /* 0x0000000107047890 */ /* 0x000fc8000fffe0ff */
[----:B------:R-:W-:-:S04]  /*2c30*/  UISETP.NE.AND UP0, UPT, UR4, 0x1a, UPT ;  /* 0x0000001a0400788c */ /* 0x000fc8000bf05270 */
[----:B------:R-:W-:Y:S02]  /*2c40*/  USEL UR6, URZ, 0x1, UP0 ;  /* 0x00000001ff067887 */ /* 0x000fe40008000000 */
[----:B------:R-:W-:-:S04]  /*2c50*/  USEL UR4, UR4, URZ, UP0 ;  /* 0x000000ff04047287 */ /* 0x000fc80008000000 */
[----:B------:R-:W-:Y:S01]  /*2c60*/  ULEA UR5, UR4, UR8, 0x3 ;  /* 0x0000000804057291 */ /* 0x000fe2000f8e18ff */
[----:B-1----:R-:W-:-:S04]  /*2c70*/  LOP3.LUT R2, R12, UR6, RZ, 0x3c, !PT ;  /* 0x000000060c027c12 */ /* 0x002fc8000f8e3cff */
[----:B------:R-:W-:-:S04]  /*2c80*/  SHF.L.U32 R3, R2, 0x1f, RZ ;  /* 0x0000001f02037819 */ /* 0x000fc800000006ff */
[----:B------:R-:W1:Y:S02]  /*2c90*/  SYNCS.PHASECHK.TRANS64.TRYWAIT P0, [UR5], R3 ;  /* 0x00000003ff0075a7 */ /* 0x000e640008001105 */
[----:B-1----:R-:W-:Y:S05]  /*2ca0*/  @!P0 BRA `(.L_x_45) ;  /* 0x0000007000588947 */ /* 0x002fea0003800000 */
.L_x_179:
[----:B------:R-:W-:-:S04]  /*2cb0*/  UIADD3 UR4, UPT, UPT, UR4, 0x1, URZ ;  /* 0x0000000104047890 */ /* 0x000fc8000fffe0ff */
[----:B------:R-:W-:-:S04]  /*2cc0*/  UISETP.NE.AND UP0, UPT, UR4, 0x1a, UPT ;  /* 0x0000001a0400788c */ /* 0x000fc8000bf05270 */
[----:B------:R-:W-:Y:S02]  /*2cd0*/  USEL UR6, URZ, 0x1, UP0 ;  /* 0x00000001ff067887 */ /* 0x000fe40008000000 */
[----:B------:R-:W-:-:S04]  /*2ce0*/  USEL UR4, UR4, URZ, UP0 ;  /* 0x000000ff04047287 */ /* 0x000fc80008000000 */
[----:B------:R-:W-:Y:S01]  /*2cf0*/  ULEA UR5, UR4, UR8, 0x3 ;  /* 0x0000000804057291 */ /* 0x000fe2000f8e18ff */
[----:B------:R-:W-:-:S04]  /*2d00*/  LOP3.LUT R2, R2, UR6, RZ, 0x3c, !PT ;  /* 0x0000000602027c12 */ /* 0x000fc8000f8e3cff */
[----:B-1----:R-:W-:-:S04]  /*2d10*/  SHF.L.U32 R3, R2, 0x1f, RZ ;  /* 0x0000001f02037819 */ /* 0x002fc800000006ff */
[----:B------:R-:W1:Y:S02]  /*2d20*/  SYNCS.PHASECHK.TRANS64.TRYWAIT P0, [UR5], R3 ;  /* 0x00000003ff0075a7 */ /* 0x000e640008001105 */
[----:B-1----:R-:W-:Y:S05]  /*2d30*/  @!P0 BRA `(.L_x_46) ;  /* 0x00000070004c8947 */ /* 0x002fea0003800000 */
.L_x_181:
        /* <DEDUP_REMOVED lines=9> */
.L_x_183:
        /* <DEDUP_REMOVED lines=9> */
.L_x_185:
        /* <DEDUP_REMOVED lines=9> */
.L_x_187:
        /* <DEDUP_REMOVED lines=9> */
.L_x_189:
        /* <DEDUP_REMOVED lines=9> */
.L_x_191:
        /* <DEDUP_REMOVED lines=9> */
.L_x_193:
        /* <DEDUP_REMOVED lines=9> */
.L_x_195:
        /* <DEDUP_REMOVED lines=9> */
.L_x_197:
        /* <DEDUP_REMOVED lines=9> */
.L_x_199:
        /* <DEDUP_REMOVED lines=9> */
.L_x_201:
        /* <DEDUP_REMOVED lines=9> */
.L_x_203:
        /* <DEDUP_REMOVED lines=9> */
.L_x_205:
        /* <DEDUP_REMOVED lines=9> */
.L_x_207:
        /* <DEDUP_REMOVED lines=9> */
.L_x_209:
        /* <DEDUP_REMOVED lines=9> */
.L_x_211:
        /* <DEDUP_REMOVED lines=9> */
.L_x_213:
        /* <DEDUP_REMOVED lines=9> */
.L_x_215:
        /* <DEDUP_REMOVED lines=9> */
.L_x_217:
        /* <DEDUP_REMOVED lines=9> */
.L_x_219:
        /* <DEDUP_REMOVED lines=9> */
.L_x_221:
        /* <DEDUP_REMOVED lines=9> */
.L_x_223:
        /* <DEDUP_REMOVED lines=9> */
.L_x_225:
[----:B------:R-:W-:-:S04]  /*39a0*/  UIADD3 UR4, UPT, UPT, UR4, 0x1, URZ ;  /* 0x0000000104047890 */ /* 0x000fc8000fffe0ff */
[----:B------:R-:W-:-:S04]  /*39b0*/  UISETP.NE.AND UP0, UPT, UR4, 0x1a, UPT ;  /* 0x0000001a0400788c */ /* 0x000fc8000bf05270 */
[----:B------:R-:W-:Y:S02]  /*39c0*/  USEL UR5, URZ, 0x1, UP0 ;  /* 0x00000001ff057887 */ /* 0x000fe40008000000 */
[----:B------:R-:W-:-:S04]  /*39d0*/  USEL UR4, UR4, URZ, UP0 ;  /* 0x000000ff04047287 */ /* 0x000fc80008000000 */
[----:B------:R-:W-:Y:S01]  /*39e0*/  ULEA UR4, UR4, UR8, 0x3 ;  /* 0x0000000804047291 */ /* 0x000fe2000f8e18ff */
[----:B------:R-:W-:-:S04]  /*39f0*/  LOP3.LUT R2, R2, UR5, RZ, 0x3c, !PT ;  /* 0x0000000502027c12 */ /* 0x000fc8000f8e3cff */
[----:B------:R-:W-:Y:S01]  /*3a00*/  SHF.L.U32 R2, R2, 0x1f, RZ ;  /* 0x0000001f02027819 */ /* 0x000fe200000006ff */
[----:B-1----:R-:W-:-:S07]  /*3a10*/  IMAD.U32 R0, RZ, RZ, UR4 ;  /* 0x00000004ff007e24 */ /* 0x002fce000f8e00ff */
.L_x_69:
[----:B-1----:R1:W2:Y:S02]  /*3a20*/  SYNCS.PHASECHK.TRANS64.TRYWAIT P0, [R0+URZ], R2 ;  /* 0x00000002000075a7 */ /* 0x0022a400080011ff */
[----:B--2---:R-:W-:Y:S05]  /*3a30*/  @!P0 NANOSLEEP.SYNCS 0x989680 ;  /* 0x009896800000895d */ /* 0x004fea0003900000 */
[----:B------:R-:W2:Y:S02]  /*3a40*/  @!P0 SYNCS.PHASECHK.TRANS64 P0, [R0+URZ], R2 ;  /* 0x00000002000085a7 */ /* 0x000ea400080010ff */
[----:B--2---:R-:W-:Y:S05]  /*3a50*/  @P0 EXIT ;  /* 0x000000000000094d */ /* 0x004fea0003800000 */
[----:B------:R-:W-:Y:S05]  /*3a60*/  BRA `(.L_x_69) ;  /* 0xfffffffc00ec7947 */ /* 0x000fea000383ffff */
.L_x_23:
[----:B------:R-:W-:-:S04]  /*3a70*/  UISETP.NE.AND UP0, UPT, UR47, URZ, UPT ;  /* 0x000000ff2f00728c */ /* 0x000fc8000bf05270 */
[----:B------:R-:W-:-:S09]  /*3a80*/  UISETP.NE.OR UP0, UPT, UR25, 0x1, UP0 ;  /* 0x000000011900788c */ /* 0x000fd20008705670 */
[----:B------:R-:W-:Y:S05]  /*3a90*/  BRA.U UP0, `(.L_x_70) ;  /* 0x0000000500487547 */ /* 0x000fea000b800000 */
[----:B------:R-:W-:Y:S01]  /*3aa0*/  ISETP.GE.U32.AND P2, PT, R0, 0x4, PT ;  /* 0x000000040000780c */ /* 0x000fe20003f46070 */
[----:B------:R-:W-:Y:S01]  /*3ab0*/  IMAD.MOV.U32 R12, RZ, RZ, 0x1 ;  /* 0x00000001ff0c7424 */ /* 0x000fe200078e00ff */
[----:B------:R-:W-:Y:S02]  /*3ac0*/  CS2R R10, SRZ ;  /* 0x00000000000a7805 */ /* 0x000fe4000001ff00 */
[----:B------:R-:W-:Y:S01]  /*3ad0*/  CS2R R8, SRZ ;  /* 0x0000000000087805 */ /* 0x000fe2000001ff00 */
[----:B------:R-:W-:Y:S01]  /*3ae0*/  UMOV UR6, 0x400 ;  /* 0x0000040000067882 */ /* 0x000fe20000000000 */
[----:B------:R-:W-:Y:S01]  /*3af0*/  UMOV UR5, URZ ;  /* 0x000000ff00057c82 */ /* 0x000fe20008000000 */
[----:B------:R-:W-:-:S12]  /*3b00*/  ULEA UR6, UR47, UR6, 0x18 ;  /* 0x000000062f067291 */ /* 0x000fd8000f8ec0ff */
.L_x_74:
[----:B------:R-:W-:Y:S02]  /*3b10*/  LEA R2, R8, UR6, 0x3 ;  /* 0x0000000608027c11 */ /* 0x000fe4000f8e18ff */
[----:B------:R-:W-:-:S03]  /*3b20*/  SHF.L.U32 R4, R9, 0x1f, RZ ;  /* 0x0000001f09047819 */ /* 0x000fc600000006ff */
[----:B------:R-:W-:Y:S01]  /*3b30*/  VIADD R5, R2, 0x260 ;  /* 0x0000026002057836 */ /* 0x000fe20000000000 */
[----:B------:R-:W1:Y:S02]  /*3b40*/  SYNCS.PHASECHK.TRANS64.TRYWAIT P0, [R2+URZ+0x250], R4 ;  /* 0x00025004020075a7 */ /* 0x000e6400080011ff */
[----:B-1----:R-:W-:Y:S05]  /*3b50*/  @!P0 BRA `(.L_x_71) ;  /* 0x0000006800ec8947 */ /* 0x002fea0003800000 */
.L_x_226:
[----:B------:R-:W-:Y:S01]  /*3b60*/  ULEA UR4, UR5, UR6, 0x3 ;  /* 0x0000000605047291 */ /* 0x000fe2000f8e18ff */
[----:B-1----:R-:W-:Y:S01]  /*3b70*/  PRMT R2, RZ, 0x654, R5 ;  /* 0x00000654ff027816 */ /* 0x002fe20000000005 */
[----:B------:R-:W-:Y:S01]  /*3b80*/  @!P2 IMAD.MOV.U32 R4, RZ, RZ, 0x10 ;  /* 0x00000010ff04a424 */ /* 0x000fe200078e00ff */
[----:B------:R-:W-:Y:S01]  /*3b90*/  SHF.L.U32 R5, R12, 0x1f, RZ ;  /* 0x0000001f0c057819 */ /* 0x000fe200000006ff */
[----:B------:R-:W-:Y:S01]  /*3ba0*/  UIADD3 UR7, UPT, UPT, UR4, 0x1f0, URZ ;  /* 0x000001f004077890 */ /* 0x000fe2000fffe0ff */
[----:B------:R1:W-:Y:S05]  /*3bb0*/  SYNCS.ARRIVE.TRANS64.RED.A1T0 RZ, [R2+URZ], RZ ;  /* 0x000000ff02ff79a7 */ /* 0x0003ea00081004ff */
[----:B------:R-:W-:Y:S01]  /*3bc0*/  IMAD.U32 R6, RZ, RZ, UR7 ;  /* 0x00000007ff067e24 */ /* 0x000fe2000f8e00ff */
[----:B------:R-:W2:Y:S04]  /*3bd0*/  SYNCS.PHASECHK.TRANS64.TRYWAIT P0, [UR4+0x200], R5 ;  /* 0x00020005ff0075a7 */ /* 0x000ea80008001104 */
[----:B------:R-:W-:Y:S01]  /*3be0*/  PRMT R6, R0, 0x654, R6 ;  /* 0x0000065400067816 */ /* 0x000fe20000000006 */
[----:B-12---:R-:W-:Y:S06]  /*3bf0*/  @!P0 BRA `(.L_x_72) ;  /* 0x0000006800d88947 */ /* 0x006fec0003800000 */
.L_x_228:
[----:B------:R-:W-:Y:S01]  /*3c00*/  ULEA UR8, UR5, UR6, 0x4 ;  /* 0x0000000605087291 */ /* 0x000fe2000f8e20ff */
[----:B------:R-:W-:Y:S01]  /*3c10*/  SEL R3, R6, R3, !P2 ;  /* 0x0000000306037207 */ /* 0x000fe20005000000 */
[----:B------:R-:W-:Y:S01]  /*3c20*/  UIADD3 UR9, UPT, UPT, UR4, 0x1f0, URZ ;  /* 0x000001f004097890 */ /* 0x000fe2000fffe0ff */
[----:B-1----:R-:W-:Y:S01]  /*3c30*/  LEA R2, R11, UR6, 0x3 ;  /* 0x000000060b027c11 */ /* 0x002fe2000f8e18ff */
[----:B------:R-:W-:Y:S01]  /*3c40*/  UIADD3 UR8, UPT, UPT, UR8, 0x280, URZ ;  /* 0x0000028008087890 */ /* 0x000fe2000fffe0ff */
[----:B------:R1:W-:Y:S01]  /*3c50*/  @!P2 SYNCS.ARRIVE.TRANS64.RED RZ, [R3+URZ], R4 ;  /* 0x0000000403ffa9a7 */ /* 0x0003e200080004ff */
[----:B------:R-:W-:Y:S01]  /*3c60*/  UIADD3 UR4, UPT, UPT, UR5, 0x1, URZ ;  /* 0x0000000105047890 */ /* 0x000fe2000fffe0ff */
[----:B------:R-:W-:-:S03]  /*3c70*/  VIADD R8, R8, 0x1 ;  /* 0x0000000108087836 */ /* 0x000fc60000000000 */
[----:B------:R-:W-:Y:S02]  /*3c80*/  UISETP.NE.AND UP0, UPT, UR4, 0x2, UPT ;  /* 0x000000020400788c */ /* 0x000fe4000bf05270 */
[----:B------:R-:W-:Y:S01]  /*3c90*/  ISETP.NE.AND P0, PT, R8, 0x2, PT ;  /* 0x000000020800780c */ /* 0x000fe20003f05270 */
[----:B------:R-:W-:Y:S06]  /*3ca0*/  UGETNEXTWORKID.BROADCAST [UR8], [UR9] ;  /* 0x00000000080073ca */ /* 0x000fec0008000100 */
[----:B------:R-:W-:Y:S02]  /*3cb0*/  USEL UR7, URZ, 0x1, UP0 ;  /* 0x00000001ff077887 */ /* 0x000fe40008000000 */
[----:B------:R-:W-:-:S04]  /*3cc0*/  USEL UR5, UR4, URZ, UP0 ;  /* 0x000000ff04057287 */ /* 0x000fc80008000000 */
[----:B------:R-:W-:Y:S02]  /*3cd0*/  LOP3.LUT R12, R12, UR7, RZ, 0x3c, !PT ;  /* 0x000000070c0c7c12 */ /* 0x000fe4000f8e3cff */
[----:B-1----:R-:W-:-:S04]  /*3ce0*/  SHF.L.U32 R4, R10, 0x1f, RZ ;  /* 0x0000001f0a047819 */ /* 0x002fc800000006ff */
[----:B------:R-:W1:Y:S02]  /*3cf0*/  SYNCS.PHASECHK.TRANS64.TRYWAIT P1, [R2+URZ+0x1f0], R4 ;  /* 0x0001f004020075a7 */ /* 0x000e6400080211ff */
[----:B-1----:R-:W-:Y:S05]  /*3d00*/  @!P1 BRA `(.L_x_73) ;  /* 0x0000006800ac9947 */ /* 0x002fea0003800000 */
.L_x_229:
[C---:B-1----:R-:W-:Y:S01]  /*3d10*/  LEA R4, R11.reuse, UR6, 0x4 ;  /* 0x000000060b047c11 */ /* 0x042fe2000f8e20ff */
[----:B------:R-:W-:Y:S01]  /*3d20*/  VIADD R2, R2, 0x200 ;  /* 0x0000020002027836 */ /* 0x000fe20000000000 */
[----:B------:R-:W-:Y:S01]  /*3d30*/  SEL R8, R8, RZ, P0 ;  /* 0x000000ff08087207 */ /* 0x000fe20000000000 */
[----:B------:R-:W-:-:S03]  /*3d40*/  VIADD R11, R11, 0x1 ;  /* 0x000000010b0b7836 */ /* 0x000fc60000000000 */
[----:B------:R-:W1:Y:S01]  /*3d50*/  LDS.128 R4, [R4+0x280] ;  /* 0x0002800004047984 */ /* 0x000e620000000c00 */
[----:B------:R-:W-:Y:S02]  /*3d60*/  PRMT R2, RZ, 0x654, R2 ;  /* 0x00000654ff027816 */ /* 0x000fe40000000002 */
[C---:B------:R-:W-:Y:S01]  /*3d70*/  ISETP.NE.AND P1, PT, R11.reuse, 0x2, PT ;  /* 0x000000020b00780c */ /* 0x040fe20003f25270 */
[----:B------:R-:W-:Y:S01]  /*3d80*/  @!PT LDS RZ, [RZ] ;  /* 0x00000000fffff984 */ /* 0x000fe20000000800 */
[----:B------:R-:W-:Y:S01]  /*3d90*/  @!PT LDS RZ, [RZ] ;  /* 0x00000000fffff984 */ /* 0x000fe20000000800 */
[----:B------:R-:W-:Y:S01]  /*3da0*/  @!PT LDS RZ, [RZ] ;  /* 0x00000000fffff984 */ /* 0x000fe20000000800 */
[----:B------:R-:W-:Y:S01]  /*3db0*/  @!PT LDS RZ, [RZ] ;  /* 0x00000000fffff984 */ /* 0x000fe20000000800 */
[----:B------:R2:W-:Y:S06]  /*3dc0*/  MEMBAR.ALL.CTA ;  /* 0x0000000000007992 */ /* 0x0005ec0000008000 */
[----:B--2---:R-:W2:Y:S01]  /*3dd0*/  FENCE.VIEW.ASYNC.S ;  /* 0x00000000000073c6 */ /* 0x004ea20000000000 */
[----:B------:R-:W-:Y:S01]  /*3de0*/  SEL R11, R11, RZ, P1 ;  /* 0x000000ff0b0b7207 */ /* 0x000fe20000800000 */
[----:B--2---:R2:W-:Y:S01]  /*3df0*/  SYNCS.ARRIVE.TRANS64.RED.A1T0 RZ, [R2+URZ], RZ ;  /* 0x000000ff02ff79a7 */ /* 0x0045e200081004ff */
[----:B-1----:R-:W-:-:S02]  /*3e00*/  LOP3.LUT P3, RZ, R6, 0x1, RZ, 0xc0, !PT ;  /* 0x0000000106ff7812 */ /* 0x002fc4000786c0ff */
[----:B------:R-:W-:-:S04]  /*3e10*/  SEL R4, RZ, 0x1, P1 ;  /* 0x00000001ff047807 */ /* 0x000fc80000800000 */
[----:B------:R-:W-:Y:S02]  /*3e20*/  LOP3.LUT R10, R10, R4, RZ, 0x3c, !PT ;  /* 0x000000040a0a7212 */ /* 0x000fe400078e3cff */
[----:B--2---:R-:W-:-:S04]  /*3e30*/  SEL R2, RZ, 0x1, P0 ;  /* 0x00000001ff027807 */ /* 0x004fc80000000000 */
[----:B------:R-:W-:Y:S01]  /*3e40*/  LOP3.LUT R9, R9, R2, RZ, 0x3c, !PT ;  /* 0x0000000209097212 */ /* 0x000fe200078e3cff */
[----:B------:R-:W-:Y:S06]  /*3e50*/  @P3 BRA `(.L_x_74) ;  /* 0xfffffffc002c3947 */ /* 0x000fec000383ffff */
[----:B------:R-:W-:Y:S01]  /*3e60*/  ULEA UR4, UR5, UR6, 0x3 ;  /* 0x0000000605047291 */ /* 0x000fe2000f8e18ff */
[----:B------:R-:W-:-:S08]  /*3e70*/  SHF.L.U32 R2, R12, 0x1f, RZ ;  /* 0x0000001f0c027819 */ /* 0x000fd000000006ff */
[----:B------:R-:W1:Y:S02]  /*3e80*/  SYNCS.PHASECHK.TRANS64 P0, [UR4+0x200], R2 ;  /* 0x00020002ff0075a7 */ /* 0x000e640008001004 */
[----:B-1----:R-:W-:Y:S05]  /*3e90*/  @P0 BRA `(.L_x_75) ;  /* 0x0000000000080947 */ /* 0x002fea0003800000 */
[----:B------:R-:W1:Y:S02]  /*3ea0*/  SYNCS.PHASECHK.TRANS64.TRYWAIT P0, [UR4+0x200], R2 ;  /* 0x00020002ff0075a7 */ /* 0x000e640008001104 */
[----:B-1----:R-:W-:Y:S05]  /*3eb0*/  @!P0 BRA `(.L_x_76) ;  /* 0x0000006800548947 */ /* 0x002fea0003800000 */
.L_x_75:
[----:B------:R-:W-:-:S04]  /*3ec0*/  UIADD3 UR7, UPT, UPT, UR5, 0x1, URZ ;  /* 0x0000000105077890 */ /* 0x000fc8000fffe0ff */
[----:B------:R-:W-:-:S04]  /*3ed0*/  UISETP.NE.AND UP0, UPT, UR7, 0x2, UPT ;  /* 0x000000020700788c */ /* 0x000fc8000bf05270 */
[----:B------:R-:W-:Y:S02]  /*3ee0*/  USEL UR8, URZ, 0x1, UP0 ;  /* 0x00000001ff087887 */ /* 0x000fe40008000000 */
[----:B------:R-:W-:-:S04]  /*3ef0*/  USEL UR7, UR7, URZ, UP0 ;  /* 0x000000ff07077287 */ /* 0x000fc80008000000 */
[----:B------:R-:W-:Y:S01]  /*3f00*/  ULEA UR7, UR7, UR6, 0x3 ;  /* 0x0000000607077291 */ /* 0x000fe2000f8e18ff */
[----:B-1----:R-:W-:-:S04]  /*3f10*/  LOP3.LUT R2, R12, UR8, RZ, 0x3c, !PT ;  /* 0x000000080c027c12 */ /* 0x002fc8000f8e3cff */
[----:B------:R-:W-:-:S04]  /*3f20*/  SHF.L.U32 R0, R2, 0x1f, RZ ;  /* 0x0000001f02007819 */ /* 0x000fc800000006ff */
[----:B------:R-:W1:Y:S02]  /*3f30*/  SYNCS.PHASECHK.TRANS64 P0, [UR7+0x200], R0 ;  /* 0x00020000ff0075a7 */ /* 0x000e640008001007 */
[----:B-1----:R-:W-:Y:S05]  /*3f40*/  @P0 EXIT ;  /* 0x000000000000094d */ /* 0x002fea0003800000 */
[----:B------:R-:W-:Y:S02]  /*3f50*/  SHF.L.U32 R2, R2, 0x1f, RZ ;  /* 0x0000001f02027819 */ /* 0x000fe400000006ff */
[----:B------:R-:W-:-:S07]  /*3f60*/  MOV R0, UR7 ;  /* 0x0000000700007c02 */ /* 0x000fce0008000f00 */
.L_x_77:
[----:B-1----:R1:W2:Y:S02]  /*3f70*/  SYNCS.PHASECHK.TRANS64.TRYWAIT P0, [R0+URZ+0x200], R2 ;  /* 0x00020002000075a7 */ /* 0x0022a400080011ff */
[----:B--2---:R-:W-:Y:S05]  /*3f80*/  @!P0 NANOSLEEP.SYNCS 0x989680 ;  /* 0x009896800000895d */ /* 0x004fea0003900000 */
[----:B------:R-:W2:Y:S02]  /*3f90*/  @!P0 SYNCS.PHASECHK.TRANS64 P0, [R0+URZ+0x200], R2 ;  /* 0x00020002000085a7 */ /* 0x000ea400080010ff */
[----:B--2---:R-:W-:Y:S05]  /*3fa0*/  @P0 EXIT ;  /* 0x000000000000094d */ /* 0x004fea0003800000 */
[----:B------:R-:W-:Y:S05]  /*3fb0*/  BRA `(.L_x_77) ;  /* 0xfffffffc00ec7947 */ /* 0x000fea000383ffff */
.L_x_70:
[----:B------:R-:W-:Y:S05]  /*3fc0*/  BRA.U UP4, `(.L_x_78) ;  /* 0x0000001104a07547 */ /* 0x000fea000b800000 */
[----:B------:R-:W-:Y:S01]  /*3fd0*/  UMOV UR4, 0x40 ;  /* 0x0000004000047882 */ /* 0x000fe20000000000 */
[----:B------:R-:W-:Y:S01]  /*3fe0*/  NOP ;  /* 0x0000000000007918 */ /* 0x000fe20000000000 */
[----:B------:R-:W-:Y:S01]  /*3ff0*/  ULEA UR5, UR47, UR4, 0x18 ;  /* 0x000000042f057291 */ /* 0x000fe2000f8ec0ff */
[----:B------:R-:W-:Y:S02]  /*4000*/  UMOV UR6, 0x400 ;  /* 0x0000040000067882 */ /* 0x000fe40000000000 */
[----:B------:R-:W-:-:S06]  /*4010*/  ULEA UR6, UR47, UR6, 0x18 ;  /* 0x000000062f067291 */ /* 0x000fcc000f8ec0ff */
[----:B------:R-:W1:Y:S02]  /*4020*/  LDS.U8 R0, [UR5+0x1c] ;  /* 0x00001c05ff007984 */ /* 0x000e640008000000 */
[----:B-1----:R-:W-:-:S13]  /*4030*/  ISETP.NE.AND P0, PT, R0, RZ, PT ;  /* 0x000000ff0000720c */ /* 0x002fda0003f05270 */
[----:B------:R-:W-:Y:S05]  /*4040*/  @P0 BRA `(.L_x_79) ;  /* 0x0000000400080947 */ /* 0x000fea0003800000 */
[----:B------:R-:W-:Y:S02]  /*4050*/  UISETP.NE.U32.AND UP1, UPT, UR33, 0x1, UPT ;  /* 0x000000012100788c */ /* 0x000fe4000bf25070 */
[----:B------:R-:W-:-:S07]  /*4060*/  UIADD3 UR7, UPT, UPT, UR5, 0x8, URZ ;  /* 0x0000000805077890 */ /* 0x000fce000fffe0ff */
[----:B------:R-:W-:Y:S05]  /*4070*/  BRA.U !UP1, `(.L_x_80) ;  /* 0x00000001099c7547 */ /* 0x000fea000b800000 */
[----:B------:R-:W-:Y:S01]  /*4080*/  ELECT P0, URZ, PT ;  /* 0x0000000000ff782f */ /* 0x000fe20003800000 */
[----:B------:R-:W-:-:S12]  /*4090*/  BSSY B0, `(.L_x_80) ;  /* 0x0000025000007945 */ /* 0x000fd80003800000 */
[----:B------:R-:W-:Y:S05]  /*40a0*/  @!P0 BRA `(.L_x_81) ;  /* 0x00000000008c8947 */ /* 0x000fea0003800000 */
[----:B------:R-:W-:-:S05]  /*40b0*/  UMOV UR4, 0x10 ;  /* 0x0000001000047882 */ /* 0x000fca0000000000 */
[----:B------:R-:W-:Y:S04]  /*40c0*/  DEPBAR.LE SB1, 0x36 ;  /* 0x00009d800000791a */ /* 0x000fe80000000000 */
[----:B------:R-:W1:Y:S02]  /*40d0*/  UTCATOMSWS.2CTA.FIND_AND_SET.ALIGN UP0, UR4, UR4 ;  /* 0x00000004000475e3 */ /* 0x000e640008200800 */
[----:B-1----:R-:W-:Y:S01]  /*40e0*/  MOV R10, UR4 ;  /* 0x00000004000a7c02 */ /* 0x002fe20008000f00 */
[----:B------:R-:W-:Y:S06]  /*40f0*/  BRA.U UP0, `(.L_x_82) ;  /* 0x0000000100187547 */ /* 0x000fec000b800000 */
.L_x_83:
[----:B------:R-:W-:Y:S05]  /*4100*/  NANOSLEEP 0x64 ;  /* 0x000000640000795d */ /* 0x000fea0003800000 */
[----:B------:R-:W-:-:S05]  /*4110*/  UMOV UR4, 0x10 ;  /* 0x0000001000047882 */ /* 0x000fca0000000000 */
[----:B------:R-:W-:Y:S04]  /*4120*/  DEPBAR.LE SB1, 0x36 ;  /* 0x00009d800000791a */ /* 0x000fe80000000000 */
[----:B------:R-:W1:Y:S02]  /*4130*/  UTCATOMSWS.2CTA.FIND_AND_SET.ALIGN UP0, UR4, UR4 ;  /* 0x00000004000475e3 */ /* 0x000e640008200800 */
[----:B-1----:R-:W-:Y:S01]  /*4140*/  MOV R10, UR4 ;  /* 0x00000004000a7c02 */ /* 0x002fe20008000f00 */
[----:B------:R-:W-:Y:S05]  /*4150*/  BRA.U !UP0, `(.L_x_83) ;  /* 0xfffffffd08e87547 */ /* 0x000fea000b83ffff */
.L_x_82:
[----:B------:R-:W1:Y:S01]  /*4160*/  LDS R6, [UR5+0x10] ;  /* 0x00001005ff067984 */ /* 0x000e620008000800 */
[----:B------:R-:W-:Y:S01]  /*4170*/  IMAD.U32 R0, RZ, RZ, UR6 ;  /* 0x00000006ff007e24 */ /* 0x000fe2000f8e00ff */
[----:B------:R-:W-:-:S03]  /*4180*/  MOV R4, UR34 ;  /* 0x0000002200047c02 */ /* 0x000fc60008000f00 */
[----:B------:R-:W-:Y:S01]  /*4190*/  VIADD R0, R0, 0x2a0 ;  /* 0x000002a000007836 */ /* 0x000fe20000000000 */
[----:B-1----:R-:W-:-:S04]  /*41a0*/  SHF.L.U32 R6, R6, 0x1f, RZ ;  /* 0x0000001f06067819 */ /* 0x002fc800000006ff */
[----:B------:R-:W1:Y:S02]  /*41b0*/  SYNCS.PHASECHK.TRANS64.TRYWAIT P0, [UR5+0x8], R6 ;  /* 0x00000806ff0075a7 */ /* 0x000e640008001105 */
[----:B-1----:R-:W-:Y:S05]  /*41c0*/  @P0 BRA `(.L_x_84) ;  /* 0x0000000000080947 */ /* 0x002fea0003800000 */
[----:B------:R-:W1:Y:S02]  /*41d0*/  SYNCS.PHASECHK.TRANS64.TRYWAIT P0, [UR5+0x8], R6 ;  /* 0x00000806ff0075a7 */ /* 0x000e640008001105 */
[----:B-1----:R-:W-:Y:S05]  /*41e0*/  @!P0 BRA `(.L_x_85) ;  /* 0x0000006400a08947 */ /* 0x002fea0003800000 */
.L_x_84:
[----:B------:R-:W-:Y:S01]  /*41f0*/  PRMT R4, R4, 0x654, R0 ;  /* 0x0000065404047816 */ /* 0x000fe20000000000 */
[----:B------:R-:W-:Y:S01]  /*4200*/  HFMA2 R0, -RZ, RZ, 0, 5.9604644775390625e-08 ;  /* 0x00000001ff007431 */ /* 0x000fe200000001ff */
[----:B------:R-:W-:Y:S01]  /*4210*/  UPRMT UR4, UR34, 0x654, UR7 ;  /* 0x0000065422047896 */ /* 0x000fe20008000007 */
[----:B------:R-:W-:Y:S02]  /*4220*/  IMAD.MOV.U32 R8, RZ, RZ, 0xffff ;  /* 0x0000ffffff087424 */ /* 0x000fe400078e00ff */
[----:B-1----:R-:W-:Y:S02]  /*4230*/  IMAD.MOV.U32 R6, RZ, RZ, 0x4 ;  /* 0x00000004ff067424 */ /* 0x002fe400078e00ff */
[----:B------:R-:W-:Y:S01]  /*4240*/  IMAD.SHL.U32 R9, R10, 0x20, RZ ;  /* 0x000000200a097824 */ /* 0x000fe200078e00ff */
[----:B------:R-:W-:Y:S02]  /*4250*/  MOV R5, UR4 ;  /* 0x0000000400057c02 */ /* 0x000fe40008000f00 */
[-C--:B------:R-:W-:Y:S01]  /*4260*/  SHF.L.U32 R8, R8, R10.reuse, RZ ;  /* 0x0000000a08087219 */ /* 0x080fe200000006ff */
[----:B------:R1:W-:Y:S01]  /*4270*/  SYNCS.ARRIVE.TRANS64.RED RZ, [UR4], R6 ;  /* 0x00000006ffff79a7 */ /* 0x0003e20008000404 */
[----:B------:R-:W-:Y:S01]  /*4280*/  SHF.L.U32 R7, R0, R10, RZ ;  /* 0x0000000a00077219 */ /* 0x000fe200000006ff */
[----:B------:R1:W-:Y:S04]  /*4290*/  STS [UR6+0x2a0], R9 ;  /* 0x0002a009ff007988 */ /* 0x0003e80008000806 */
[----:B------:R1:W-:Y:S04]  /*42a0*/  STAS [R4.64], R10 ;  /* 0x0000000a04007dbd */ /* 0x0003e8000c0008ff */
[----:B------:R1:W-:Y:S04]  /*42b0*/  ATOMS.OR RZ, [UR5+0x14], R8 ;  /* 0x00001408ffff798c */ /* 0x0003e8000b000005 */
[----:B------:R1:W-:Y:S04]  /*42c0*/  ATOMS.OR RZ, [UR5+0x18], R7 ;  /* 0x00001807ffff798c */ /* 0x0003e8000b000005 */
[----:B------:R1:W-:Y:S02]  /*42d0*/  ATOMS.XOR RZ, [UR5+0x10], R0 ;  /* 0x00001000ffff798c */ /* 0x0003e4000b800005 */
.L_x_81:
[----:B------:R-:W-:Y:S05]  /*42e0*/  BSYNC B0 ;  /* 0x0000000000007941 */ /* 0x000fea0003800000 */
.L_x_80:
[----:B------:R-:W-:Y:S05]  /*42f0*/  BRA.U UP1, `(.L_x_86) ;  /* 0x00000001016c7547 */ /* 0x000fea000b800000 */
[----:B------:R-:W-:-:S03]  /*4300*/  UMOV UR4, 0xffffffff ;  /* 0xffffffff00047882 */ /* 0x000fc60000000000 */
[----:B------:R-:W-:Y:S05]  /*4310*/  BRA.DIV UR4, `(.L_x_87) ;  /* 0x00000066046c7947 */ /* 0x000fea000b800000 */
[----:B------:R-:W-:-:S13]  /*4320*/  ELECT P6, URZ, PT ;  /* 0x0000000000ff782f */ /* 0x000fda00038c0000 */
.L_x_233:
[----:B------:R-:W-:Y:S05]  /*4330*/  @!P6 BRA `(.L_x_86) ;  /* 0x00000000005ce947 */ /* 0x000fea0003800000 */
[----:B-1----:R-:W1:Y:S02]  /*4340*/  LDS R4, [UR5+0x10] ;  /* 0x00001005ff047984 */ /* 0x002e640008000800 */
[----:B-1----:R-:W-:-:S04]  /*4350*/  SHF.L.U32 R4, R4, 0x1f, RZ ;  /* 0x0000001f04047819 */ /* 0x002fc800000006ff */
[----:B------:R-:W1:Y:S02]  /*4360*/  SYNCS.PHASECHK.TRANS64.TRYWAIT P0, [UR5+0x8], R4 ;  /* 0x00000804ff0075a7 */ /* 0x000e640008001105 */
[----:B-1----:R-:W-:Y:S05]  /*4370*/  @P0 BRA `(.L_x_88) ;  /* 0x0000000000080947 */ /* 0x002fea0003800000 */
[----:B------:R-:W1:Y:S02]  /*4380*/  SYNCS.PHASECHK.TRANS64.TRYWAIT P0, [UR5+0x8], R4 ;  /* 0x00000804ff0075a7 */ /* 0x000e640008001105 */
[----:B-1----:R-:W-:Y:S05]  /*4390*/  @!P0 BRA `(.L_x_89) ;  /* 0x00000064006c8947 */ /* 0x002fea0003800000 */
.L_x_88:
[----:B------:R-:W2:Y:S01]  /*43a0*/  LDS R6, [UR6+0x2a0] ;  /* 0x0002a006ff067984 */ /* 0x000ea20008000800 */
[----:B-1----:R-:W-:Y:S02]  /*43b0*/  HFMA2 R0, -RZ, RZ, 0, 5.9604644775390625e-08 ;  /* 0x00000001ff007431 */ /* 0x002fe400000001ff */
[----:B------:R-:W-:Y:S01]  /*43c0*/  IMAD.MOV.U32 R4, RZ, RZ, 0xffff ;  /* 0x0000ffffff047424 */ /* 0x000fe200078e00ff */
[----:B------:R-:W-:Y:S01]  /*43d0*/  UPRMT UR4, UR34, 0x654, UR7 ;  /* 0x0000065422047896 */ /* 0x000fe20008000007 */
[----:B--2---:R-:W-:-:S03]  /*43e0*/  IMAD.SHL.U32 R5, R6, 0x20, RZ ;  /* 0x0000002006057824 */ /* 0x004fc600078e00ff */
[-C--:B------:R-:W-:Y:S02]  /*43f0*/  SHF.L.U32 R4, R4, R6.reuse, RZ ;  /* 0x0000000604047219 */ /* 0x080fe400000006ff */
[----:B------:R-:W-:Y:S01]  /*4400*/  SHF.L.U32 R6, R0, R6, RZ ;  /* 0x0000000600067219 */ /* 0x000fe200000006ff */
[----:B------:R2:W-:Y:S04]  /*4410*/  STS [UR6+0x2a0], R5 ;  /* 0x0002a005ff007988 */ /* 0x0005e80008000806 */
[----:B------:R2:W-:Y:S04]  /*4420*/  ATOMS.OR RZ, [UR5+0x14], R4 ;  /* 0x00001404ffff798c */ /* 0x0005e8000b000005 */
[----:B------:R2:W-:Y:S01]  /*4430*/  ATOMS.OR RZ, [UR5+0x18], R6 ;  /* 0x00001806ffff798c */ /* 0x0005e2000b000005 */
[----:B------:R-:W-:Y:S03]  /*4440*/  SYNCS.ARRIVE.TRANS64.RED.A1T0 RZ, [UR4], RZ ;  /* 0x000000ffffff79a7 */ /* 0x000fe60008100404 */
[----:B------:R2:W-:Y:S01]  /*4450*/  ATOMS.XOR RZ, [UR5+0x10], R0 ;  /* 0x00001000ffff798c */ /* 0x0005e2000b800005 */
[----:B------:R-:W-:Y:S05]  /*4460*/  BRA `(.L_x_86) ;  /* 0x0000000000107947 */ /* 0x000fea0003800000 */
.L_x_79:
[----:B------:R-:W-:Y:S02]  /*4470*/  MOV R0, 0xffffffff ;  /* 0xffffffff00007802 */ /* 0x000fe40000000f00 */
[----:B------:R-:W-:-:S03]  /*4480*/  MOV R4, 0x44b0 ;  /* 0x000044b000047802 */ /* 0x000fc60000000f00 */
[----:B------:R1:W-:Y:S04]  /*4490*/  STS [UR6+0x2a0], R0 ;  /* 0x0002a000ff007988 */ /* 0x0003e80008000806 */
[----:B-1---5:R-:W-:Y:S05]  /*44a0*/  CALL.REL.NOINC `($__internal_1_$__cuda_sm10x_tcgen05_guardrail_trap_phase_invalid_during_alloc) ;  /* 0x0000006c00407944 */ /* 0x022fea0003c00000 */
.L_x_86:
[----:B------:R-:W-:Y:S05]  /*44b0*/  WARPSYNC.ALL ;  /* 0x0000000000007948 */ /* 0x000fea0003800000 */
[----:B------:R-:W3:Y:S01]  /*44c0*/  S2UR UR4, SR_CgaCtaId ;  /* 0x00000000000479c3 */ /* 0x000ee20000008800 */
[----:B------:R-:W-:Y:S01]  /*44d0*/  UMOV UR17, 0x400 ;  /* 0x0000040000117882 */ /* 0x000fe20000000000 */
[----:B------:R-:W-:-:S06]  /*44e0*/  NOP ;  /* 0x0000000000007918 */ /* 0x000fcc0000000000 */
[----:B------:R-:W-:Y:S06]  /*44f0*/  BAR.ARV 0x6, 0xa0 ;  /* 0x0182800000007b1d */ /* 0x000fec0000002000 */
[----:B------:R-:W4:Y:S01]  /*4500*/  LDCU UR6, c[0x0][0x38c] ;  /* 0x00007180ff0677ac */ /* 0x000f220008000800 */
[----:B------:R-:W-:Y:S01]  /*4510*/  LOP3.LUT R3, R3, 0xffff, RZ, 0xc0, !PT ;  /* 0x0000ffff03037812 */ /* 0x000fe200078ec0ff */
[----:B-1----:R-:W-:Y:S01]  /*4520*/  IMAD.MOV.U32 R9, RZ, RZ, 0x1 ;  /* 0x00000001ff097424 */ /* 0x002fe200078e00ff */
[----:B------:R-:W-:Y:S01]  /*4530*/  LOP3.LUT R2, R2, 0xffff, RZ, 0xc0, !PT ;  /* 0x0000ffff02027812 */ /* 0x000fe200078ec0ff */
[----:B------:R-:W-:Y:S01]  /*4540*/  IMAD.MOV.U32 R8, RZ, RZ, RZ ;  /* 0x000000ffff087224 */ /* 0x000fe200078e00ff */
[----:B------:R-:W-:Y:S01]  /*4550*/  R2UR UR20, R3 ;  /* 0x00000000031472ca */ /* 0x000fe200000e0000 */
[----:B------:R-:W-:Y:S01]  /*4560*/  UMOV UR24, URZ ;  /* 0x000000ff00187c82 */ /* 0x000fe20008000000 */
[----:B------:R-:W-:-:S02]  /*4570*/  R2UR UR30, R2 ;  /* 0x00000000021e72ca */ /* 0x000fc400000e0000 */
[----:B------:R-:W-:Y:S01]  /*4580*/  CS2R R2, SRZ ;  /* 0x0000000000027805 */ /* 0x000fe2000001ff00 */
[----:B------:R-:W-:Y:S01]  /*4590*/  UMOV UR15, URZ ;  /* 0x000000ff000f7c82 */ /* 0x000fe20008000000 */
[----:B---3--:R-:W-:Y:S01]  /*45a0*/  ULEA UR17, UR4, UR17, 0x18 ;  /* 0x0000001104117291 */ /* 0x008fe2000f8ec0ff */
[----:B------:R-:W-:Y:S01]  /*45b0*/  UMOV UR14, URZ ;  /* 0x000000ff000e7c82 */ /* 0x000fe20008000000 */
[----:B------:R-:W-:Y:S02]  /*45c0*/  UISETP.NE.AND UP3, UPT, UR33, URZ, UPT ;  /* 0x000000ff2100728c */ /* 0x000fe4000bf65270 */
[----:B------:R-:W-:Y:S02]  /*45d0*/  UIADD3 UR5, UPT, UPT, UR17, 0x4400, URZ ;  /* 0x0000440011057890 */ /* 0x000fe4000fffe0ff */
[----:B------:R-:W-:-:S03]  /*45e0*/  UIADD3 UR4, UPT, UPT, UR17, 0x1e400, URZ ;  /* 0x0001e40011047890 */ /* 0x000fc6000fffe0ff */
[----:B--2---:R-:W1:Y:S01]  /*45f0*/  LDS R0, [UR17+0x2a0] ;  /* 0x0002a011ff007984 */ /* 0x004e620008000800 */
[----:B----4-:R-:W-:Y:S02]  /*4600*/  UIADD3 UR6, UPT, UPT, UR6, 0x1f, URZ ;  /* 0x0000001f06067890 */ /* 0x010fe4000fffe0ff */
[----:B------:R-:W-:Y:S02]  /*4610*/  USHF.R.U32.HI UR5, URZ, 0x4, UR5 ;  /* 0x00000004ff057899 */ /* 0x000fe40008011605 */
[----:B------:R-:W-:Y:S02]  /*4620*/  USHF.R.S32.HI UR25, URZ, 0x1f, UR6 ;  /* 0x0000001fff197899 */ /* 0x000fe40008011406 */
[----:B------:R-:W-:Y:S02]  /*4630*/  USHF.R.U32.HI UR4, URZ, 0x4, UR4 ;  /* 0x00000004ff047899 */ /* 0x000fe40008011604 */
[----:B------:R-:W-:Y:S02]  /*4640*/  ULEA.HI UR25, UR25, UR6, URZ, 0x5 ;  /* 0x0000000619197291 */ /* 0x000fe4000f8f28ff */
[----:B------:R-:W-:-:S02]  /*4650*/  ULOP3.LUT UR5, UR5, 0x3fff, URZ, 0xc0, !UPT ;  /* 0x00003fff05057892 */ /* 0x000fc4000f8ec0ff */
[----:B------:R-:W-:Y:S02]  /*4660*/  USHF.R.S32.HI UR25, URZ, 0x5, UR25 ;  /* 0x00000005ff197899 */ /* 0x000fe40008011419 */
[----:B------:R-:W-:Y:S02]  /*4670*/  ULOP3.LUT UR22, UR4, 0x3fff, URZ, 0xc0, !UPT ;  /* 0x00003fff04167892 */ /* 0x000fe4000f8ec0ff */
[----:B------:R-:W-:Y:S02]  /*4680*/  UISETP.LT.AND UP0, UPT, UR25, 0x1, UPT ;  /* 0x000000011900788c */ /* 0x000fe4000bf01270 */
[----:B------:R-:W-:Y:S02]  /*4690*/  ULOP3.LUT UR21, UR5, 0x10000, URZ, 0xfc, !UPT ;  /* 0x0001000005157892 */ /* 0x000fe4000f8efcff */
[----:B------:R-:W-:Y:S02]  /*46a0*/  ULOP3.LUT UR22, UR22, 0x10000, URZ, 0xfc, !UPT ;  /* 0x0001000016167892 */ /* 0x000fe4000f8efcff */
[----:B------:R-:W-:Y:S01]  /*46b0*/  USEL UR31, UR25, 0x1, !UP0 ;  /* 0x00000001191f7887 */ /* 0x000fe2000c000000 */
[----:B------:R-:W-:Y:S01]  /*46c0*/  UMOV UR28, 0x0 ;  /* 0x00000000001c7882 */ /* 0x000fe20000000000 */
[----:B------:R-:W-:Y:S01]  /*46d0*/  UMOV UR29, 0x8200490 ;  /* 0x08200490001d7882 */ /* 0x000fe20000000000 */
[----:B------:R-:W-:Y:S01]  /*46e0*/  UMOV UR26, 0x0 ;  /* 0x00000000001a7882 */ /* 0x000fe20000000000 */
[----:B------:R-:W-:Y:S01]  /*46f0*/  UMOV UR27, 0x8200490 ;  /* 0x08200490001b7882 */ /* 0x000fe20000000000 */
[----:B-1----:R-:W-:-:S15]  /*4700*/  R2UR UR32, R0 ;  /* 0x00000000002072ca */ /* 0x002fde00000e0000 */
.L_x_97:
[C---:B------:R-:W-:Y:S02]  /*4710*/  LEA R0, R8.reuse, UR17, 0x3 ;  /* 0x0000001108007c11 */ /* 0x040fe4000f8e18ff */
[----:B------:R-:W-:Y:S02]  /*4720*/  SHF.L.U32 R4, R3, 0x1f, RZ ;  /* 0x0000001f03047819 */ /* 0x000fe400000006ff */
[----:B------:R-:W-:Y:S02]  /*4730*/  LEA R5, R8, UR17, 0x4 ;  /* 0x0000001108057c11 */ /* 0x000fe4000f8e20ff */
[----:B------:R-:W1:Y:S02]  /*4740*/  SYNCS.PHASECHK.TRANS64.TRYWAIT P0, [R0+URZ+0x1f0], R4 ;  /* 0x0001f004000075a7 */ /* 0x000e6400080011ff */
[----:B-1-3--:R-:W-:Y:S05]  /*4750*/  @!P0 BRA `(.L_x_90) ;  /* 0x0000006000948947 */ /* 0x00afea0003800000 */
.L_x_234:
[----:B-1----:R-:W1:Y:S01]  /*4760*/  LDS.128 R4, [R5+0x280] ;  /* 0x0002800005047984 */ /* 0x002e620000000c00 */
[----:B------:R-:W-:Y:S02]  /*4770*/  VIADD R0, R0, 0x200 ;  /* 0x0000020000007836 */ /* 0x000fe40000000000 */
[----:B------:R-:W-:Y:S01]  /*4780*/  VIADD R8, R8, 0x1 ;  /* 0x0000000108087836 */ /* 0x000fe20000000000 */
[----:B------:R-:W-:Y:S01]  /*4790*/  @!PT LDS RZ, [RZ] ;  /* 0x00000000fffff984 */ /* 0x000fe20000000800 */
[----:B------:R-:W-:Y:S01]  /*47a0*/  @!PT LDS RZ, [RZ] ;  /* 0x00000000fffff984 */ /* 0x000fe20000000800 */
[----:B------:R-:W-:Y:S01]  /*47b0*/  @!PT LDS RZ, [RZ] ;  /* 0x00000000fffff984 */ /* 0x000fe20000000800 */
[----:B------:R-:W-:Y:S01]  /*47c0*/  @!PT LDS RZ, [RZ] ;  /* 0x00000000fffff984 */ /* 0x000fe20000000800 */
[----:B------:R2:W-:Y:S06]  /*47d0*/  MEMBAR.ALL.CTA ;  /* 0x0000000000007992 */ /* 0x0005ec0000008000 */
[----:B--2---:R-:W2:Y:S01]  /*47e0*/  FENCE.VIEW.ASYNC.S ;  /* 0x00000000000073c6 */ /* 0x004ea20000000000 */
[----:B------:R-:W-:-:S04]  /*47f0*/  PRMT R0, RZ, 0x654, R0 ;  /* 0x00000654ff007816 */ /* 0x000fc80000000000 */
[----:B--2---:R2:W-:Y:S01]  /*4800*/  SYNCS.ARRIVE.TRANS64.RED.A1T0 RZ, [R0+URZ], RZ ;  /* 0x000000ff00ff79a7 */ /* 0x0045e200081004ff */
[----:B-1----:R-:W-:Y:S01]  /*4810*/  LOP3.LUT P1, RZ, R6, 0x1, RZ, 0xc0, !PT ;  /* 0x0000000106ff7812 */ /* 0x002fe2000782c0ff */
[----:B--2---:R-:W-:-:S12]  /*4820*/  BRA.U UP3, `(.L_x_91) ;  /* 0x0000000103e07547 */ /* 0x004fd8000b800000 */
[----:B------:R-:W1:Y:S01]  /*4830*/  LDCU UR4, c[0x0][0x38c] ;  /* 0x00007180ff0477ac */ /* 0x000e620008000800 */
[----:B------:R-:W-:Y:S02]  /*4840*/  PLOP3.LUT P2, PT, PT, PT, PT, 0x80, 0x8 ;  /* 0x000000000008781c */ /* 0x000fe40003f4f070 */
[----:B------:R-:W-:Y:S01]  /*4850*/  SHF.L.U32 R4, R9, 0x1f, RZ ;  /* 0x0000001f09047819 */ /* 0x000fe200000006ff */
[----:B------:R-:W-:Y:S02]  /*4860*/  ULEA UR23, UR24, UR17, 0x3 ;  /* 0x0000001118177291 */ /* 0x000fe4000f8e18ff */
[----:B------:R-:W-:Y:S02]  /*4870*/  ULEA UR18, UR24, UR32, 0x6 ;  /* 0x0000002018127291 */ /* 0x000fe4000f8e30ff */
[----:B-1----:R-:W-:-:S06]  /*4880*/  UISETP.GE.AND UP0, UPT, UR4, 0x1, UPT ;  /* 0x000000010400788c */ /* 0x002fcc000bf06270 */
[----:B------:R-:W-:-:S05]  /*4890*/  PLOP3.LUT P0, PT, PT, PT, UP0, 0x80, 0x8 ;  /* 0x000000000008781c */ /* 0x000fca0003f0f008 */
[----:B------:R-:W-:-:S08]  /*48a0*/  @UP0 ULEA UR4, UR15, UR17, 0x3 ;  /* 0x000000110f040291 */ /* 0x000fd0000f8e18ff */
[----:B------:R-:W-:-:S04]  /*48b0*/  @P0 SHF.L.U32 R0, R2, 0x1f, RZ ;  /* 0x0000001f02000819 */ /* 0x000fc800000006ff */
[----:B------:R1:W2:Y:S01]  /*48c0*/  @P0 SYNCS.PHASECHK.TRANS64.TRYWAIT P2, [UR4], R0 ;  /* 0x00000000ff0005a7 */ /* 0x0002a20008041104 */
[----:B------:R-:W3:Y:S02]  /*48d0*/  SYNCS.PHASECHK.TRANS64.TRYWAIT P0, [UR23+0x230], R4 ;  /* 0x00023004ff0075a7 */ /* 0x000ee40008001117 */
[----:B-123--:R-:W-:Y:S05]  /*48e0*/  @!P0 BRA `(.L_x_92) ;  /* 0x0000006000448947 */ /* 0x00efea0003800000 */
.L_x_236:
[----:B------:R-:W-:Y:S01]  /*48f0*/  UMOV UR19, UR14 ;  /* 0x0000000e00137c82 */ /* 0x000fe20008000000 */
[----:B------:R-:W-:Y:S05]  /*4900*/  BRA.U !UP0, `(.L_x_93) ;  /* 0x0000000108987547 */ /* 0x000fea000b800000 */
[----:B------:R-:W-:Y:S02]  /*4910*/  UIADD3 UR19, UPT, UPT, UR31, UR14, URZ ;  /* 0x0000000e1f137290 */ /* 0x000fe4000fffe0ff */
[----:B------:R-:W-:Y:S01]  /*4920*/  UPLOP3.LUT UP2, UPT, UPT, UPT, UPT, 0x40, 0x4 ;  /* 0x000000000004789c */ /* 0x000fe20003f4e870 */
[----:B------:R-:W-:Y:S01]  /*4930*/  UMOV UR16, UR25 ;  /* 0x0000001900107c82 */ /* 0x000fe20008000000 */
[----:B------:R-:W-:-:S09]  /*4940*/  UMOV UR6, UR15 ;  /* 0x0000000f00067c82 */ /* 0x000fd20008000000 */
.L_x_96:
[----:B--2---:R-:W-:Y:S01]  /*4950*/  ULEA UR5, UR6, UR17, 0x3 ;  /* 0x0000001106057291 */ /* 0x004fe2000f8e18ff */
[----:B---3--:R-:W-:Y:S11]  /*4960*/  @P2 BRA `(.L_x_94) ;  /* 0x00000000000c2947 */ /* 0x008ff60003800000 */
[----:B-1----:R-:W-:Y:S04]  /*4970*/  SHF.L.U32 R4, R2, 0x1f, RZ ;  /* 0x0000001f02047819 */ /* 0x002fe800000006ff */
[----:B------:R-:W1:Y:S02]  /*4980*/  SYNCS.PHASECHK.TRANS64.TRYWAIT P0, [UR5], R4 ;  /* 0x00000004ff0075a7 */ /* 0x000e640008001105 */
[----:B-1----:R-:W-:Y:S05]  /*4990*/  @!P0 BRA `(.L_x_95) ;  /* 0x0000006000308947 */ /* 0x002fea0003800000 */
.L_x_94:
[----:B------:R-:W-:Y:S01]  /*49a0*/  UISETP.NE.AND UP0, UPT, UR16, 0x1, UPT ;  /* 0x000000011000788c */ /* 0x000fe2000bf05270 */
[----:B------:R-:W-:Y:S01]  /*49b0*/  PLOP3.LUT P2, PT, PT, PT, PT, 0x80, 0x8 ;  /* 0x000000000008781c */ /* 0x000fe20003f4f070 */
[----:B------:R-:W-:Y:S02]  /*49c0*/  UIADD3 UR4, UPT, UPT, UR6, 0x1, URZ ;  /* 0x0000000106047890 */ /* 0x000fe4000fffe0ff */
[----:B------:R-:W-:Y:S02]  /*49d0*/  ULEA UR12, UR6, UR22, 0x8 ;  /* 0x00000016060c7291 */ /* 0x000fe4000f8e40ff */
[----:B------:R-:W-:Y:S01]  /*49e0*/  UISETP.NE.AND UP1, UPT, UR4, 0x1a, UPT ;  /* 0x0000001a0400788c */ /* 0x000fe2000bf25270 */
[----:B------:R-:W-:Y:S01]  /*49f0*/  PLOP3.LUT P0, PT, PT, PT, UP0, 0x80, 0x8 ;  /* 0x000000000008781c */ /* 0x000fe20003f0f008 */
[----:B------:R-:W-:Y:S02]  /*4a00*/  UIADD3 UR10, UPT, UPT, UR12, 0x2, URZ ;  /* 0x000000020c0a7890 */ /* 0x000fe4000fffe0ff */
[----:B------:R-:W-:Y:S02]  /*4a10*/  USEL UR7, URZ, 0x1, UP1 ;  /* 0x00000001ff077887 */ /* 0x000fe40008800000 */
[----:B------:R-:W-:Y:S02]  /*4a20*/  USEL UR15, UR4, URZ, UP1 ;  /* 0x000000ff040f7287 */ /* 0x000fe40008800000 */
[----:B------:R-:W-:Y:S02]  /*4a30*/  UIADD3 UR14, UPT, UPT, UR14, 0x1, URZ ;  /* 0x000000010e0e7890 */ /* 0x000fe4000fffe0ff */
[----:B------:R-:W-:Y:S01]  /*4a40*/  @UP0 ULEA UR4, UR15, UR17, 0x3 ;  /* 0x000000110f040291 */ /* 0x000fe2000f8e18ff */
[----:B------:R-:W-:Y:S01]  /*4a50*/  LOP3.LUT R2, R2, UR7, RZ, 0x3c, !PT ;  /* 0x0000000702027c12 */ /* 0x000fe2000f8e3cff */
[----:B------:R-:W-:Y:S01]  /*4a60*/  UIADD3 UR7, UPT, UPT, UR5, 0xd0, URZ ;  /* 0x000000d005077890 */ /* 0x000fe2000fffe0ff */
[----:B------:R-:W-:Y:S02]  /*4a70*/  UMOV UR13, 0x80004020 ;  /* 0x80004020000d7882 */ /* 0x000fe40000000000 */
[----:B-1----:R-:W-:Y:S01]  /*4a80*/  @P0 SHF.L.U32 R0, R2, 0x1f, RZ ;  /* 0x0000001f02000819 */ /* 0x002fe200000006ff */
[----:B------:R-:W-:Y:S01]  /*4a90*/  UMOV UR5, 0x80004020 ;  /* 0x8000402000057882 */ /* 0x000fe20000000000 */
[----:B------:R-:W-:Y:S01]  /*4aa0*/  UMOV UR11, 0x80004020 ;  /* 0x80004020000b7882 */ /* 0x000fe20000000000 */
[----:B------:R-:W-:Y:S01]  /*4ab0*/  UMOV UR9, 0x80004020 ;  /* 0x8000402000097882 */ /* 0x000fe20000000000 */
[----:B------:R2:W3:Y:S01]  /*4ac0*/  @P0 SYNCS.PHASECHK.TRANS64.TRYWAIT P2, [UR4], R0 ;  /* 0x00000000ff0005a7 */ /* 0x0004e20008041104 */
[----:B------:R-:W-:Y:S02]  /*4ad0*/  ULEA UR4, UR6, UR21, 0x8 ;  /* 0x0000001506047291 */ /* 0x000fe4000f8e40ff */
[----:B------:R-:W-:Y:S02]  /*4ae0*/  UISETP.NE.AND UP0, UPT, UR14, UR19, UPT ;  /* 0x000000130e00728c */ /* 0x000fe4000bf05270 */
[----:B------:R-:W-:Y:S02]  /*4af0*/  UIADD3 UR8, UPT, UPT, UR4, 0x2, URZ ;  /* 0x0000000204087890 */ /* 0x000fe4000fffe0ff */
[----:B------:R-:W-:Y:S01]  /*4b00*/  UIADD3 UR16, UPT, UPT, UR16, -0x1, URZ ;  /* 0xffffffff10107890 */ /* 0x000fe2000fffe0ff */
[----:B------:R-:W-:Y:S02]  /*4b10*/  UMOV UR6, UR15 ;  /* 0x0000000f00067c82 */ /* 0x000fe40008000000 */
[----:B------:R2:W-:Y:S01]  /*4b20*/  UTCHMMA.2CTA gdesc[UR4], gdesc[UR12], tmem[UR18], tmem[UR28], idesc[UR29], UP2 ;  /* 0x00ff1c0c040075ea */ /* 0x0005e20009200012 */
[----:B------:R-:W-:Y:S03]  /*4b30*/  UPLOP3.LUT UP2, UPT, UPT, UPT, UPT, 0x80, 0x8 ;  /* 0x000000000008789c */ /* 0x000fe60003f4f070 */
[----:B------:R2:W-:Y:S01]  /*4b40*/  UTCHMMA.2CTA gdesc[UR8], gdesc[UR10], tmem[UR18], tmem[UR26], idesc[UR27], UPT ;  /* 0x00ff1a0a080075ea */ /* 0x0005e2000ba00012 */
[----:B------:R2:W-:Y:S01]  /*4b50*/  UTCBAR.2CTA.MULTICAST [UR7], URZ, UR20 ;  /* 0x000000ff070073e9 */ /* 0x0005e20008200814 */
[----:B------:R-:W-:Y:S06]  /*4b60*/  BRA.U UP0, `(.L_x_96) ;  /* 0xfffffffd00787547 */ /* 0x000fec000b83ffff */
.L_x_93:
[----:B--2---:R-:W-:Y:S01]  /*4b70*/  UIADD3 UR4, UPT, UPT, UR23, 0x210, URZ ;  /* 0x0000021017047890 */ /* 0x004fe2000fffe0ff */
[----:B------:R-:W-:-:S08]  /*4b80*/  UMOV UR14, UR19 ;  /* 0x00000013000e7c82 */ /* 0x000fd00008000000 */
[----:B------:R2:W-:Y:S01]  /*4b90*/  UTCBAR.2CTA.MULTICAST [UR4], URZ, UR30 ;  /* 0x000000ff040073e9 */ /* 0x0005e2000820081e */
[----:B------:R-:W-:Y:S02]  /*4ba0*/  NOP ;  /* 0x0000000000007918 */ /* 0x000fe40000000000 */
.L_x_91:
[----:B--2---:R-:W-:Y:S01]  /*4bb0*/  UIADD3 UR4, UPT, UPT, UR24, 0x1, URZ ;  /* 0x0000000118047890 */ /* 0x004fe2000fffe0ff */
[----:B------:R-:W-:-:S03]  /*4bc0*/  ISETP.NE.AND P0, PT, R8, 0x2, PT ;  /* 0x000000020800780c */ /* 0x000fc60003f05270 */
[----:B------:R-:W-:Y:S01]  /*4bd0*/  UISETP.NE.AND UP0, UPT, UR4, 0x4, UPT ;  /* 0x000000040400788c */ /* 0x000fe2000bf05270 */
[----:B-1----:R-:W-:Y:S02]  /*4be0*/  SEL R0, RZ, 0x1, P0 ;  /* 0x00000001ff007807 */ /* 0x002fe40000000000 */
[----:B------:R-:W-:Y:S01]  /*4bf0*/  SEL R8, R8, RZ, P0 ;  /* 0x000000ff08087207 */ /* 0x000fe20000000000 */
[----:B------:R-:W-:Y:S01]  /*4c00*/  USEL UR5, URZ, 0x1, UP0 ;  /* 0x00000001ff057887 */ /* 0x000fe20008000000 */
[----:B------:R-:W-:Y:S01]  /*4c10*/  LOP3.LUT R3, R3, R0, RZ, 0x3c, !PT ;  /* 0x0000000003037212 */ /* 0x000fe200078e3cff */
[----:B------:R-:W-:-:S04]  /*4c20*/  USEL UR24, UR4, URZ, UP0 ;  /* 0x000000ff04187287 */ /* 0x000fc80008000000 */
[----:B------:R-:W-:Y:S01]  /*4c30*/  LOP3.LUT R9, R9, UR5, RZ, 0x3c, !PT ;  /* 0x0000000509097c12 */ /* 0x000fe2000f8e3cff */
[----:B------:R-:W-:Y:S07]  /*4c40*/  @P1 BRA `(.L_x_97) ;  /* 0xfffffff800b01947 */ /* 0x000fee000383ffff */
[----:B------:R-:W1:Y:S01]  /*4c50*/  S2UR UR8, SR_CgaCtaId ;  /* 0x00000000000879c3 */ /* 0x000e620000008800 */
[----:B------:R-:W-:Y:S01]  /*4c60*/  ELECT P0, URZ, PT ;  /* 0x0000000000ff782f */ /* 0x000fe20003800000 */
[----:B------:R-:W-:Y:S01]  /*4c70*/  HFMA2 R0, -RZ, RZ, 0, 5.9604644775390625e-08 ;  /* 0x00000001ff007431 */ /* 0x000fe200000001ff */
[----:B------:R-:W-:-:S05]  /*4c80*/  UMOV UR4, 0x40 ;  /* 0x0000004000047882 */ /* 0x000fca0000000000 */
[----:B------:R-:W-:Y:S01]  /*4c90*/  UVIRTCOUNT.DEALLOC.SMPOOL 0x80 ;  /* 0x000000800000784c */ /* 0x000fe20000000000 */
[----:B------:R-:W-:Y:S02]  /*4ca0*/  UISETP.NE.AND UP1, UPT, UR33, URZ, UPT ;  /* 0x000000ff2100728c */ /* 0x000fe4000bf25270 */
[----:B-1----:R-:W-:-:S09]  /*4cb0*/  ULEA UR8, UR8, UR4, 0x18 ;  /* 0x0000000408087291 */ /* 0x002fd2000f8ec0ff */
[----:B------:R1:W-:Y:S01]  /*4cc0*/  @P0 STS.U8 [UR8+0x1c], R0 ;  /* 0x00001c00ff000988 */ /* 0x0003e20008000008 */
[----:B------:R-:W-:Y:S05]  /*4cd0*/  BRA.U UP1, `(.L_x_98) ;  /* 0x0000000101a07547 */ /* 0x000fea000b800000 */
[----:B------:R-:W-:Y:S01]  /*4ce0*/  UIADD3 UR7, UPT, UPT, UR17, 0x230, URZ ;  /* 0x0000023011077890 */ /* 0x000fe2000fffe0ff */
[----:B------:R-:W-:-:S03]  /*4cf0*/  SHF.L.U32 R2, R9, 0x1f, RZ ;  /* 0x0000001f09027819 */ /* 0x000fc600000006ff */
[----:B------:R-:W-:-:S09]  /*4d00*/  ULEA UR4, UR24, UR7, 0x3 ;  /* 0x0000000718047291 */ /* 0x000fd2000f8e18ff */
[----:B------:R-:W2:Y:S02]  /*4d10*/  SYNCS.PHASECHK.TRANS64.TRYWAIT P0, [UR4], R2 ;  /* 0x00000002ff0075a7 */ /* 0x000ea40008001104 */
[----:B--2---:R-:W-:Y:S05]  /*4d20*/  @!P0 BRA `(.L_x_99) ;  /* 0x0000005c00648947 */ /* 0x004fea0003800000 */
.L_x_239:
        /* <DEDUP_REMOVED lines=9> */
.L_x_241:
        /* <DEDUP_REMOVED lines=9> */
.L_x_243:
[----:B------:R-:W-:-:S04]  /*4e50*/  UIADD3 UR4, UPT, UPT, UR4, 0x1, URZ ;  /* 0x0000000104047890 */ /* 0x000fc8000fffe0ff */
[----:B------:R-:W-:-:S04]  /*4e60*/  UISETP.NE.AND UP0, UPT, UR4, 0x4, UPT ;  /* 0x000000040400788c */ /* 0x000fc8000bf05270 */
[----:B------:R-:W-:Y:S02]  /*4e70*/  USEL UR5, URZ, 0x1, UP0 ;  /* 0x00000001ff057887 */ /* 0x000fe40008000000 */
[----:B------:R-:W-:-:S04]  /*4e80*/  USEL UR4, UR4, URZ, UP0 ;  /* 0x000000ff04047287 */ /* 0x000fc80008000000 */
[----:B------:R-:W-:Y:S01]  /*4e90*/  ULEA UR4, UR4, UR7, 0x3 ;  /* 0x0000000704047291 */ /* 0x000fe2000f8e18ff */
[----:B------:R-:W-:-:S04]  /*4ea0*/  LOP3.LUT R2, R2, UR5, RZ, 0x3c, !PT ;  /* 0x0000000502027c12 */ /* 0x000fc8000f8e3cff */
[----:B------:R-:W-:Y:S01]  /*4eb0*/  SHF.L.U32 R2, R2, 0x1f, RZ ;  /* 0x0000001f02027819 */ /* 0x000fe200000006ff */
[----:B-1----:R-:W-:-:S04]  /*4ec0*/  IMAD.U32 R0, RZ, RZ, UR4 ;  /* 0x00000004ff007e24 */ /* 0x002fc8000f8e00ff */
[----:B------:R1:W2:Y:S03]  /*4ed0*/  SYNCS.PHASECHK.TRANS64.TRYWAIT P0, [R0+URZ], R2 ;  /* 0x00000002000075a7 */ /* 0x0002a600080011ff */
[----:B--2---:R-:W-:Y:S05]  /*4ee0*/  @!P0 NANOSLEEP.SYNCS 0x989680 ;  /* 0x009896800000895d */ /* 0x004fea0003900000 */
[----:B------:R-:W2:Y:S02]  /*4ef0*/  @!P0 SYNCS.PHASECHK.TRANS64 P0, [R0+URZ], R2 ;  /* 0x00000002000085a7 */ /* 0x000ea400080010ff */
[----:B--2---:R-:W-:Y:S05]  /*4f00*/  @P0 BRA `(.L_x_102) ;  /* 0x0000000000200947 */ /* 0x004fea0003800000 */
.L_x_103:
[----:B--2---:R2:W4:Y:S02]  /*4f10*/  SYNCS.PHASECHK.TRANS64.TRYWAIT P0, [R0+URZ], R2 ;  /* 0x00000002000075a7 */ /* 0x00452400080011ff */
[----:B----4-:R-:W-:Y:S05]  /*4f20*/  @!P0 NANOSLEEP.SYNCS 0x989680 ;  /* 0x009896800000895d */ /* 0x010fea0003900000 */
[----:B------:R-:W4:Y:S02]  /*4f30*/  @!P0 SYNCS.PHASECHK.TRANS64 P0, [R0+URZ], R2 ;  /* 0x00000002000085a7 */ /* 0x000f2400080010ff */
[----:B----4-:R-:W-:Y:S05]  /*4f40*/  @!P0 BRA `(.L_x_103) ;  /* 0xfffffffc00f08947 */ /* 0x010fea000383ffff */
[----:B------:R-:W-:Y:S05]  /*4f50*/  BRA `(.L_x_102) ;  /* 0x00000000000c7947 */ /* 0x000fea0003800000 */
.L_x_98:
[----:B------:R-:W-:-:S04]  /*4f60*/  UIADD3 UR4, UPT, UPT, UR17, 0x270, URZ ;  /* 0x0000027011047890 */ /* 0x000fc8000fffe0ff */
[----:B------:R-:W-:-:S09]  /*4f70*/  UPRMT UR4, UR34, 0x654, UR4 ;  /* 0x0000065422047896 */ /* 0x000fd20008000004 */
[----:B------:R-:W-:Y:S03]  /*4f80*/  SYNCS.ARRIVE.TRANS64.RED.A1T0 RZ, [UR4], RZ ;  /* 0x000000ffffff79a7 */ /* 0x000fe60008100404 */
.L_x_102:
[----:B-12---:R-:W-:Y:S01]  /*4f90*/  SHF.L.U32 R2, RZ, 0x1f, RZ ;  /* 0x0000001fff027819 */ /* 0x006fe200000006ff */
[----:B------:R-:W-:Y:S01]  /*4fa0*/  UIADD3 UR4, UPT, UPT, UR17, 0x270, URZ ;  /* 0x0000027011047890 */ /* 0x000fe2000fffe0ff */
[----:B------:R-:W-:Y:S02]  /*4fb0*/  PLOP3.LUT P0, PT, PT, PT, UP1, 0x80, 0x8 ;  /* 0x000000000008781c */ /* 0x000fe40003f0f018 */
[----:B------:R-:W1:Y:S02]  /*4fc0*/  SYNCS.PHASECHK.TRANS64.TRYWAIT P1, [UR17+0x270], R2 ;  /* 0x00027002ff0075a7 */ /* 0x000e640008021111 */
[----:B-1----:R-:W-:Y:S09]  /*4fd0*/  @!P1 BRA `(.L_x_104) ;  /* 0x0000005c00009947 */ /* 0x002ff20003800000 */
.L_x_245:
[----:B------:R-:W-:Y:S01]  /*4fe0*/  @!UP1 UPRMT UR4, UR34, 0x654, UR4 ;  /* 0x0000065422049896 */ /* 0x000fe20008000004 */
[----:B------:R-:W-:Y:S01]  /*4ff0*/  UMOV UR5, 0xffff ;  /* 0x0000ffff00057882 */ /* 0x000fe20000000000 */
[----:B------:R-:W-:-:S07]  /*5000*/  UMOV UR6, 0x1 ;  /* 0x0000000100067882 */ /* 0x000fce0000000000 */
[----:B------:R-:W-:Y:S01]  /*5010*/  @!P0 SYNCS.ARRIVE.TRANS64.RED.A1T0 RZ, [UR4], RZ ;  /* 0x000000ffffff89a7 */ /* 0x000fe20008100404 */
[----:B------:R-:W-:Y:S01]  /*5020*/  NOP ;  /* 0x0000000000007918 */ /* 0x000fe20000000000 */
[----:B-1----:R-:W1:Y:S01]  /*5030*/  LDS R0, [UR8+0x14] ;  /* 0x00001408ff007984 */ /* 0x002e620008000800 */
[----:B------:R-:W-:-:S04]  /*5040*/  ULOP3.LUT UR4, UR32, 0xffff, URZ, 0xc0, !UPT ;  /* 0x0000ffff20047892 */ /* 0x000fc8000f8ec0ff */
[----:B------:R-:W-:-:S04]  /*5050*/  USHF.R.U32.HI UR4, URZ, 0x5, UR4 ;  /* 0x00000005ff047899 */ /* 0x000fc80008011604 */
[----:B------:R-:W-:Y:S02]  /*5060*/  USHF.L.U32 UR5, UR5, UR4, URZ ;  /* 0x0000000405057299 */ /* 0x000fe400080006ff */
[----:B------:R-:W-:-:S04]  /*5070*/  USHF.L.U32 UR4, UR6, UR4, URZ ;  /* 0x0000000406047299 */ /* 0x000fc800080006ff */
[----:B-1----:R-:W-:-:S04]  /*5080*/  LOP3.LUT R0, R0, UR5, RZ, 0xc0, !PT ;  /* 0x0000000500007c12 */ /* 0x002fc8000f8ec0ff */
[----:B------:R-:W-:-:S13]  /*5090*/  ISETP.NE.AND P0, PT, R0, UR5, PT ;  /* 0x0000000500007c0c */ /* 0x000fda000bf05270 */
[----:B------:R-:W-:Y:S05]  /*50a0*/  @P0 BRA `(.L_x_105) ;  /* 0x0000000000580947 */ /* 0x000fea0003800000 */
[----:B------:R-:W1:Y:S02]  /*50b0*/  LDS R0, [UR8+0x18] ;  /* 0x00001808ff007984 */ /* 0x000e640008000800 */
[----:B-1----:R-:W-:-:S04]  /*50c0*/  LOP3.LUT R0, R0, UR4, RZ, 0xc0, !PT ;  /* 0x0000000400007c12 */ /* 0x002fc8000f8ec0ff */
[----:B------:R-:W-:-:S13]  /*50d0*/  ISETP.NE.AND P0, PT, R0, UR4, PT ;  /* 0x0000000400007c0c */ /* 0x000fda000bf05270 */
[----:B------:R-:W-:Y:S05]  /*50e0*/  @P0 BRA `(.L_x_106) ;  /* 0x00000000003c0947 */ /* 0x000fea0003800000 */
[----:B------:R-:W1:Y:S01]  /*50f0*/  S2R R2, SR_LANEID ;  /* 0x0000000000027919 */ /* 0x000e620000000000 */
[----:B------:R-:W-:-:S06]  /*5100*/  ULOP3.LUT UR5, URZ, UR5, URZ, 0x33, !UPT ;  /* 0x00000005ff057292 */ /* 0x000fcc000f8e33ff */
[----:B------:R-:W-:-:S04]  /*5110*/  IMAD.U32 R0, RZ, RZ, UR5 ;  /* 0x00000005ff007e24 */ /* 0x000fc8000f8e00ff */
[----:B------:R2:W4:Y:S02]  /*5120*/  REDUX UR7, R0 ;  /* 0x00000000000773c4 */ /* 0x0005240000000000 */
[----:B------:R1:W-:Y:S01]  /*5130*/  UTCATOMSWS.AND URZ, UR5 ;  /* 0x0000000500ff79e3 */ /* 0x0003e20008000000 */
[----:B--2---:R-:W-:Y:S01]  /*5140*/  LOP3.LUT R0, RZ, UR4, RZ, 0x33, !PT ;  /* 0x00000004ff007c12 */ /* 0x004fe2000f8e33ff */
[----:B------:R-:W-:Y:S02]  /*5150*/  VOTEU.ANY UR4, UPT, PT ;  /* 0x0000000000047886 */ /* 0x000fe400038e0100 */
[----:B------:R-:W-:Y:S02]  /*5160*/  UFLO.U32 UR4, UR4 ;  /* 0x00000004000472bd */ /* 0x000fe400080e0000 */
[----:B------:R-:W2:Y:S04]  /*5170*/  REDUX UR6, R0 ;  /* 0x00000000000673c4 */ /* 0x000ea80000000000 */
[----:B-1----:R-:W-:-:S02]  /*5180*/  ISETP.EQ.U32.AND P0, PT, R2, UR4, PT ;  /* 0x0000000402007c0c */ /* 0x002fc4000bf02070 */
[----:B----4-:R-:W-:-:S11]  /*5190*/  MOV R2, UR7 ;  /* 0x0000000700027c02 */ /* 0x010fd60008000f00 */
[----:B------:R1:W-:Y:S01]  /*51a0*/  @P0 ATOMS.AND RZ, [UR8+0x14], R2 ;  /* 0x00001402ffff098c */ /* 0x0003e2000a800008 */
[----:B--2---:R-:W-:-:S05]  /*51b0*/  IMAD.U32 R0, RZ, RZ, UR6 ;  /* 0x00000006ff007e24 */ /* 0x004fca000f8e00ff */
[----:B------:R1:W-:Y:S01]  /*51c0*/  @P0 ATOMS.AND RZ, [UR8+0x18], R0 ;  /* 0x00001800ffff098c */ /* 0x0003e2000a800008 */
[----:B------:R-:W-:Y:S05]  /*51d0*/  BRA `(.L_x_107) ;  /* 0x0000000000147947 */ /* 0x000fea0003800000 */
.L_x_106:
[----:B------:R-:W-:Y:S02]  /*51e0*/  MOV R2, 0x5200 ;  /* 0x0000520000027802 */ /* 0x000fe40000000f00 */
[----:B---3-5:R-:W-:Y:S05]  /*51f0*/  CALL.REL.NOINC `($__internal_0_$__cuda_sm10x_tcgen05_guardrail_trap_col_being_dealloced_not_returned_by_alloc) ;  /* 0x0000005c00e07944 */ /* 0x028fea0003c00000 */
[----:B------:R-:W-:Y:S05]  /*5200*/  BRA `(.L_x_107) ;  /* 0x0000000000087947 */ /* 0x000fea0003800000 */
.L_x_105:
[----:B------:R-:W-:Y:S02]  /*5210*/  MOV R2, 0x5230 ;  /* 0x0000523000027802 */ /* 0x000fe40000000f00 */
[----:B---3-5:R-:W-:Y:S05]  /*5220*/  CALL.REL.NOINC `($__internal_2_$__cuda_sm10x_tcgen05_guardrail_trap_unallocated_columns_being_dealloced) ;  /* 0x0000005c00ec7944 */ /* 0x028fea0003c00000 */
.L_x_107:
[----:B------:R-:W-:Y:S01]  /*5230*/  NOP ;  /* 0x0000000000007918 */ /* 0x000fe20000000000 */
[----:B------:R-:W-:Y:S05]  /*5240*/  EXIT ;  /* 0x000000000000794d */ /* 0x000fea0003800000 */
.L_x_78:
[----:B------:R-:W-:-:S09]  /*5250*/  UISETP.NE.OR UP0, UPT, UR25, 0x3, !UP3 ;  /* 0x000000031900788c */ /* 0x000fd2000df05670 */
[----:B------:R-:W-:Y:S05]  /*5260*/  BRA.U UP0, `(.L_x_108) ;  /* 0x0000001100b87547 */ /* 0x000fea000b800000 */
[----:B------:R-:W1:Y:S01]  /*5270*/  LDCU UR31, c[0x0][0x370] ;  /* 0x00006e00ff1f77ac */ /* 0x000e620008000800 */
[----:B------:R-:W2:Y:S01]  /*5280*/  LDC.64 R16, c[0x0][0x348] ;  /* 0x0000d200ff107b82 */ /* 0x000ea20000000a00 */
[----:B------:R-:W-:Y:S02]  /*5290*/  HFMA2 R13, -RZ, RZ, 0, 0 ;  /* 0x00000000ff0d7431 */ /* 0x000fe400000001ff */
[----:B------:R-:W-:Y:S01]  /*52a0*/  IMAD.MOV.U32 R15, RZ, RZ, 0x1 ;  /* 0x00000001ff0f7424 */ /* 0x000fe200078e00ff */
[----:B------:R-:W1:Y:S01]  /*52b0*/  LDCU.128 UR48, c[0x0][0xb10] ;  /* 0x00016200ff3077ac */ /* 0x000e620008000c00 */
[----:B------:R-:W-:Y:S01]  /*52c0*/  IMAD.MOV.U32 R14, RZ, RZ, RZ ;  /* 0x000000ffff0e7224 */ /* 0x000fe200078e00ff */
[----:B------:R-:W-:Y:S01]  /*52d0*/  MOV R7, 0x1000 ;  /* 0x0000100000077802 */ /* 0x000fe20000000f00 */
[----:B------:R-:W3:Y:S01]  /*52e0*/  LDCU UR30, c[0x0][0x374] ;  /* 0x00006e80ff1e77ac */ /* 0x000ee20008000800 */
[----:B------:R-:W4:Y:S01]  /*52f0*/  LDC.64 R2, c[0x0][0x888] ;  /* 0x00022200ff027b82 */ /* 0x000f220000000a00 */
[----:B------:R-:W3:Y:S01]  /*5300*/  LDCU UR15, c[0x0][0xb0c] ;  /* 0x00016180ff0f77ac */ /* 0x000ee20008000800 */
[----:B------:R-:W2:Y:S06]  /*5310*/  LDCU UR52, c[0x0][0xb20] ;  /* 0x00016400ff3477ac */ /* 0x000eac0008000800 */
[----:B------:R-:W4:Y:S01]  /*5320*/  LDC.64 R4, c[0x0][0x890] ;  /* 0x00022400ff047b82 */ /* 0x000f220000000a00 */
[----:B------:R-:W2:Y:S01]  /*5330*/  LDCU UR4, c[0x0][0xb30] ;  /* 0x00016600ff0477ac */ /* 0x000ea20008000800 */
[----:B------:R-:W-:Y:S01]  /*5340*/  UMOV UR21, 0x400 ;  /* 0x0000040000157882 */ /* 0x000fe20000000000 */
[----:B-1----:R-:W-:-:S02]  /*5350*/  UIMAD.WIDE.U32 UR6, UR31, UR48, URZ ;  /* 0x000000301f0672a5 */ /* 0x002fc4000f8e00ff */
[----:B---3--:R-:W-:Y:S02]  /*5360*/  UIMAD.WIDE.U32 UR8, UR30, UR51, URZ ;  /* 0x000000331e0872a5 */ /* 0x008fe4000f8e00ff */
[----:B------:R-:W-:Y:S02]  /*5370*/  ULEA UR21, UR47, UR21, 0x18 ;  /* 0x000000152f157291 */ /* 0x000fe4000f8ec0ff */
[----:B------:R-:W-:Y:S02]  /*5380*/  UPLOP3.LUT UP2, UPT, UPT, UPT, UPT, 0x40, 0x4 ;  /* 0x000000000004789c */ /* 0x000fe40003f4e870 */
[----:B------:R-:W-:Y:S01]  /*5390*/  UIADD3 UR37, UPT, UPT, UR21, 0x1b8, URZ ;  /* 0x000001b815257890 */ /* 0x000fe2000fffe0ff */
[----:B------:R-:W-:Y:S01]  /*53a0*/  UMOV UR6, UR7 ;  /* 0x0000000700067c82 */ /* 0x000fe20008000000 */
[----:B------:R-:W-:Y:S01]  /*53b0*/  UMOV UR38, UR9 ;  /* 0x0000000900267c82 */ /* 0x000fe20008000000 */
[----:B------:R-:W-:Y:S02]  /*53c0*/  UISETP.GE.AND UP0, UPT, UR45, 0x1, UPT ;  /* 0x000000012d00788c */ /* 0x000fe4000bf06270 */
[----:B------:R-:W-:Y:S01]  /*53d0*/  UISETP.NE.AND UP4, UPT, UR45, 0x1, UPT ;  /* 0x000000012d00788c */ /* 0x000fe2000bf85270 */
[----:B------:R-:W1:Y:S01]  /*53e0*/  LDCU.64 UR22, c[0x0][0xb28] ;  /* 0x00016500ff1677ac */ /* 0x000e620008000a00 */
[----:B------:R-:W-:-:S02]  /*53f0*/  UISETP.NE.AND UP6, UPT, UR15, 0x1, UPT ;  /* 0x000000010f00788c */ /* 0x000fc4000bfc5270 */
[----:B------:R-:W-:Y:S02]  /*5400*/  UISETP.NE.AND UP5, UPT, UR50, 0x1, UPT ;  /* 0x000000013200788c */ /* 0x000fe4000bfa5270 */
[----:B------:R-:W-:Y:S02]  /*5410*/  UIADD3 UR41, UPT, UPT, UR21, 0x1a0, URZ ;  /* 0x000001a015297890 */ /* 0x000fe4000fffe0ff */
[----:B------:R-:W-:Y:S02]  /*5420*/  UIADD3 UR33, UPT, UPT, UR21, 0x1a8, URZ ;  /* 0x000001a815217890 */ /* 0x000fe4000fffe0ff */
[----:B------:R-:W-:Y:S02]  /*5430*/  UIADD3 UR25, UPT, UPT, UR21, 0x1b0, URZ ;  /* 0x000001b015197890 */ /* 0x000fe4000fffe0ff */
[----:B------:R-:W-:Y:S02]  /*5440*/  UPRMT UR37, UR47, 0x654, UR37 ;  /* 0x000006542f257896 */ /* 0x000fe40008000025 */
[----:B------:R-:W-:-:S02]  /*5450*/  USHF.R.U32.HI UR39, URZ, UR49, UR6 ;  /* 0x00000031ff277299 */ /* 0x000fc40008011606 */
[----:B--2---:R-:W-:Y:S02]  /*5460*/  USHF.R.U32.HI UR38, URZ, UR52, UR38 ;  /* 0x00000034ff267299 */ /* 0x004fe40008011626 */
[----:B------:R-:W-:-:S11]  /*5470*/  UISETP.NE.AND UP3, UPT, UR4, 0x1, UPT ;  /* 0x000000010400788c */ /* 0x000fd6000bf65270 */
.L_x_119:
[C---:B------:R-:W-:Y:S02]  /*5480*/  LEA R12, R14.reuse, UR21, 0x3 ;  /* 0x000000150e0c7c11 */ /* 0x040fe4000f8e18ff */
[----:B------:R-:W-:Y:S02]  /*5490*/  SHF.L.U32 R0, R13, 0x1f, RZ ;  /* 0x0000001f0d007819 */ /* 0x000fe400000006ff */
[----:B------:R-:W-:Y:S02]  /*54a0*/  LEA R8, R14, UR21, 0x4 ;  /* 0x000000150e087c11 */ /* 0x000fe4000f8e20ff */
[----:B--2---:R-:W2:Y:S02]  /*54b0*/  SYNCS.PHASECHK.TRANS64.TRYWAIT P0, [R12+URZ+0x1f0], R0 ;  /* 0x0001f0000c0075a7 */ /* 0x004ea400080011ff */
[----:B--2---:R-:W-:Y:S05]  /*54c0*/  @!P0 BRA `(.L_x_109) ;  /* 0x0000005400dc8947 */ /* 0x004fea0003800000 */
.L_x_246:
[----:B------:R-:W3:Y:S01]  /*54d0*/  LDS.128 R8, [R8+0x280] ;  /* 0x0002800008087984 */ /* 0x000ee20000000c00 */
[----:B------:R-:W-:Y:S01]  /*54e0*/  UISETP.GE.AND UP0, UPT, UR45, 0x1, UPT ;  /* 0x000000012d00788c */ /* 0x000fe2000bf06270 */
[----:B------:R-:W-:Y:S01]  /*54f0*/  @!PT LDS RZ, [RZ] ;  /* 0x00000000fffff984 */ /* 0x000fe20000000800 */
[----:B------:R-:W-:Y:S01]  /*5500*/  @!PT LDS RZ, [RZ] ;  /* 0x00000000fffff984 */ /* 0x000fe20000000800 */
[----:B------:R-:W-:Y:S01]  /*5510*/  @!PT LDS RZ, [RZ] ;  /* 0x00000000fffff984 */ /* 0x000fe20000000800 */
[----:B------:R-:W-:Y:S01]  /*5520*/  @!PT LDS RZ, [RZ] ;  /* 0x00000000fffff984 */ /* 0x000fe20000000800 */
[----:B------:R1:W-:Y:S06]  /*5530*/  MEMBAR.ALL.CTA ;  /* 0x0000000000007992 */ /* 0x0003ec0000008000 */
[----:B-1----:R-:W1:Y:S01]  /*5540*/  FENCE.VIEW.ASYNC.S ;  /* 0x00000000000073c6 */ /* 0x002e620000000000 */
[----:B---3--:R-:W-:Y:S11]  /*5550*/  LOP3.LUT P0, RZ, R10, 0x1, RZ, 0xc0, !PT ;  /* 0x000000010aff7812 */ /* 0x008ff6000780c0ff */
[----:B------:R-:W-:Y:S02]  /*5560*/  @!UPT UIADD3 URZ, UPT, UPT, URZ, URZ, URZ ;  /* 0x000000fffffff290 */ /* 0x000fe4000fffe0ff */
[----:B-1----:R-:W-:Y:S01]  /*5570*/  VOTEU.ANY UP1, P0 ;  /* 0x0000000000ff7886 */ /* 0x002fe20000020100 */
[----:B------:R-:W-:Y:S11]  /*5580*/  PLOP3.LUT P0, PT, PT, PT, UP1, 0x80, 0x8 ;  /* 0x000000000008781c */ /* 0x000ff60003f0f018 */
[----:B------:R-:W-:Y:S02]  /*5590*/  @!UPT UIADD3 URZ, UPT, UPT, URZ, URZ, URZ ;  /* 0x000000fffffff290 */ /* 0x000fe4000fffe0ff */
[----:B--2---:R-:W-:Y:S02]  /*55a0*/  @P0 SHF.R.U32.HI R0, RZ, 0x10, R9 ;  /* 0x00000010ff000819 */ /* 0x004fe40000011609 */
[----:B------:R-:W-:Y:S02]  /*55b0*/  @P0 MOV R6, R8 ;  /* 0x0000000800060202 */ /* 0x000fe40000000f00 */
[----:B------:R-:W-:Y:S01]  /*55c0*/  @P0 R2UR UR4, R0 ;  /* 0x00000000000402ca */ /* 0x000fe200000e0000 */
[----:B------:R-:W-:Y:S01]  /*55d0*/  VIADD R0, R12, 0x200 ;  /* 0x000002000c007836 */ /* 0x000fe20000000000 */
[----:B------:R-:W-:Y:S02]  /*55e0*/  @P0 LOP3.LUT R8, R9, 0xffff, RZ, 0xc0, !PT ;  /* 0x0000ffff09080812 */ /* 0x000fe400078ec0ff */
[----:B------:R-:W-:Y:S02]  /*55f0*/  @P0 R2UR UR6, R6 ;  /* 0x00000000060602ca */ /* 0x000fe400000e0000 */
[----:B------:R-:W-:Y:S02]  /*5600*/  PRMT R0, RZ, 0x654, R0 ;  /* 0x00000654ff007816 */ /* 0x000fe40000000000 */
[----:B------:R-:W-:Y:S02]  /*5610*/  @P0 R2UR UR5, R8 ;  /* 0x00000000080502ca */ /* 0x000fe400000e0000 */
[----:B------:R1:W-:Y:S03]  /*5620*/  SYNCS.ARRIVE.TRANS64.RED.A1T0 RZ, [R0+URZ], RZ ;  /* 0x000000ff00ff79a7 */ /* 0x0003e600081004ff */
[----:B------:R-:W-:Y:S04]  /*5630*/  @UP1 UMOV UR29, UR4 ;  /* 0x00000004001d1c82 */ /* 0x000fe80008000000 */
[----:B------:R-:W-:Y:S04]  /*5640*/  @UP1 UMOV UR14, UR6 ;  /* 0x00000006000e1c82 */ /* 0x000fe80008000000 */
[----:B------:R-:W-:Y:S01]  /*5650*/  @UP1 UMOV UR13, UR5 ;  /* 0x00000005000d1c82 */ /* 0x000fe20008000000 */
[----:B------:R-:W-:Y:S05]  /*5660*/  BRA.U !UP0, `(.L_x_110) ;  /* 0x0000000108a47547 */ /* 0x000fea000b800000 */
[----:B------:R-:W-:Y:S02]  /*5670*/  UIMAD.WIDE.U32 UR16, UR13, UR51, URZ ;  /* 0x000000330d1072a5 */ /* 0x000fe4000f8e00ff */
[----:B------:R-:W-:Y:S02]  /*5680*/  UIMAD.WIDE.U32 UR18, UR14, UR48, URZ ;  /* 0x000000300e1272a5 */ /* 0x000fe4000f8e00ff */
[----:B------:R-:W-:Y:S02]  /*5690*/  USEL UR4, UR30, UR38, !UP5 ;  /* 0x000000261e047287 */ /* 0x000fe4000e800000 */
[----:B------:R-:W-:Y:S02]  /*56a0*/  USEL UR7, UR31, UR39, !UP6 ;  /* 0x000000271f077287 */ /* 0x000fe4000f000000 */
[----:B------:R-:W-:Y:S02]  /*56b0*/  UIMAD.WIDE.U32 UR8, UR4, UR22, URZ ;  /* 0x00000016040872a5 */ /* 0x000fe4000f8e00ff */
[----:B------:R-:W-:Y:S01]  /*56c0*/  UIMAD.WIDE.U32 UR10, UR7, UR22, URZ ;  /* 0x00000016070a72a5 */ /* 0x000fe2000f8e00ff */
[----:B------:R-:W-:Y:S02]  /*56d0*/  UMOV UR5, UR17 ;  /* 0x0000001100057c82 */ /* 0x000fe40008000000 */
[----:B------:R-:W-:Y:S03]  /*56e0*/  USHF.R.U32.HI UR6, URZ, UR52, UR5 ;  /* 0x00000034ff067299 */ /* 0x000fe60008011605 */
[----:B------:R-:W-:Y:S01]  /*56f0*/  UMOV UR5, UR19 ;  /* 0x0000001300057c82 */ /* 0x000fe20008000000 */
[----:B------:R-:W-:Y:S02]  /*5700*/  USEL UR6, UR13, UR6, !UP5 ;  /* 0x000000060d067287 */ /* 0x000fe4000e800000 */
[----:B------:R-:W-:Y:S03]  /*5710*/  USHF.R.U32.HI UR12, URZ, UR49, UR5 ;  /* 0x00000031ff0c7299 */ /* 0x000fe60008011605 */
[----:B------:R-:W-:Y:S02]  /*5720*/  UMOV UR5, UR9 ;  /* 0x0000000900057c82 */ /* 0x000fe40008000000 */
[----:B------:R-:W-:Y:S03]  /*5730*/  @UP4 USHF.R.U32.HI UR4, URZ, UR23, UR5 ;  /* 0x00000017ff044299 */ /* 0x000fe60008011605 */
[----:B------:R-:W-:Y:S01]  /*5740*/  UMOV UR5, UR11 ;  /* 0x0000000b00057c82 */ /* 0x000fe20008000000 */
[----:B------:R-:W-:Y:S02]  /*5750*/  UIMAD UR4, UR45, UR4, URZ ;  /* 0x000000042d0472a4 */ /* 0x000fe4000f8e02ff */
[----:B------:R-:W-:Y:S02]  /*5760*/  @UP4 USHF.R.U32.HI UR7, URZ, UR23, UR5 ;  /* 0x00000017ff074299 */ /* 0x000fe40008011605 */
[----:B------:R-:W-:Y:S02]  /*5770*/  UIMAD.WIDE.U32 UR10, UR6, UR22, URZ ;  /* 0x00000016060a72a5 */ /* 0x000fe4000f8e00ff */
[----:B------:R-:W-:Y:S02]  /*5780*/  USEL UR5, UR14, UR12, !UP6 ;  /* 0x0000000c0e057287 */ /* 0x000fe4000f000000 */
[----:B------:R-:W-:Y:S02]  /*5790*/  UIMAD UR8, UR45, UR7, URZ ;  /* 0x000000072d0872a4 */ /* 0x000fe4000f8e02ff */
[----:B------:R-:W-:Y:S03]  /*57a0*/  UISETP.GE.AND UP0, UPT, UR6, UR4, UPT ;  /* 0x000000040600728c */ /* 0x000fe6000bf06270 */
[----:B------:R-:W-:Y:S01]  /*57b0*/  UMOV UR4, UR11 ;  /* 0x0000000b00047c82 */ /* 0x000fe20008000000 */
[----:B------:R-:W-:Y:S02]  /*57c0*/  UISETP.GE.OR UP0, UPT, UR5, UR8, UP0 ;  /* 0x000000080500728c */ /* 0x000fe40008706670 */
[----:B------:R-:W-:Y:S02]  /*57d0*/  USHF.R.U32.HI UR4, URZ, UR23, UR4 ;  /* 0x00000017ff047299 */ /* 0x000fe40008011604 */
[----:B------:R-:W-:Y:S02]  /*57e0*/  UIMAD.WIDE.U32 UR8, UR5, UR22, URZ ;  /* 0x00000016050872a5 */ /* 0x000fe4000f8e00ff */
[----:B------:R-:W-:Y:S04]  /*57f0*/  USEL UR10, UR6, UR4, !UP4 ;  /* 0x00000004060a7287 */ /* 0x000fe8000e000000 */
[----:B------:R-:W-:Y:S01]  /*5800*/  UIADD3 UR11, UPT, UPT, -UR10, URZ, URZ ;  /* 0x000000ff0a0b7290 */ /* 0x000fe2000fffe1ff */
[----:B------:R-:W-:Y:S02]  /*5810*/  @!UP0 UMOV UR4, UR9 ;  /* 0x0000000900048c82 */ /* 0x000fe40008000000 */
[----:B------:R-:W-:Y:S02]  /*5820*/  @!UP0 USHF.R.U32.HI UR4, URZ, UR23, UR4 ;  /* 0x00000017ff048299 */ /* 0x000fe40008011604 */
[----:B------:R-:W-:Y:S02]  /*5830*/  UIMAD UR8, UR45, UR11, UR6 ;  /* 0x0000000b2d0872a4 */ /* 0x000fe4000f8e0206 */
[----:B------:R-:W-:Y:S04]  /*5840*/  @!UP0 USEL UR4, UR5, UR4, !UP4 ;  /* 0x0000000405048287 */ /* 0x000fe8000e000000 */
[----:B------:R-:W-:Y:S02]  /*5850*/  @!UP0 UIMAD UR7, UR7, UR8, UR4 ;  /* 0x00000008070782a4 */ /* 0x000fe4000f8e0204 */
[----:B------:R-:W-:Y:S02]  /*5860*/  @!UP0 UIADD3 UR9, UPT, UPT, UR10, -UR4, URZ ;  /* 0x800000040a098290 */ /* 0x000fe4000fffe0ff */
[----:B------:R-:W-:Y:S02]  /*5870*/  UIADD3 UR8, UPT, UPT, -UR6, URZ, URZ ;  /* 0x000000ff06087290 */ /* 0x000fe4000fffe1ff */
[----:B------:R-:W-:Y:S02]  /*5880*/  UIADD3 UR4, UPT, UPT, -UR5, URZ, URZ ;  /* 0x000000ff05047290 */ /* 0x000fe4000fffe1ff */
[----:B------:R-:W-:Y:S03]  /*5890*/  @!UP0 UIMAD UR6, UR9, UR45, UR5 ;  /* 0x0000002d090682a4 */ /* 0x000fe6000f8e0205 */
[----:B------:R-:W-:Y:S01]  /*58a0*/  @!UP0 UMOV UR5, UR7 ;  /* 0x0000000700058c82 */ /* 0x000fe20008000000 */
[----:B------:R-:W-:Y:S02]  /*58b0*/  UIMAD UR7, UR15, UR4, UR14 ;  /* 0x000000040f0772a4 */ /* 0x000fe4000f8e020e */
[----:B------:R-:W-:Y:S02]  /*58c0*/  UIMAD UR4, UR50, UR8, UR13 ;  /* 0x00000008320472a4 */ /* 0x000fe4000f8e020d */
[----:B------:R-:W-:Y:S02]  /*58d0*/  UIMAD UR14, UR5, UR15, UR7 ;  /* 0x0000000f050e72a4 */ /* 0x000fe4000f8e0207 */
[----:B------:R-:W-:Y:S11]  /*58e0*/  UIMAD UR13, UR6, UR50, UR4 ;  /* 0x00000032060d72a4 */ /* 0x000ff6000f8e0204 */
[----:B------:R-:W-:Y:S01]  /*58f0*/  @!UPT UIADD3 URZ, UPT, UPT, URZ, URZ, URZ ;  /* 0x000000fffffff290 */ /* 0x000fe2000fffe0ff */
.L_x_110:
[----:B------:R-:W2:Y:S01]  /*5900*/  @!UP3 LDCU.128 UR8, c[0x0][0xb10] ;  /* 0x00016200ff08b7ac */ /* 0x000ea20008000c00 */
[C---:B----4-:R-:W-:Y:S02]  /*5910*/  ISETP.NE.U32.AND P1, PT, R4.reuse, RZ, PT ;  /* 0x000000ff0400720c */ /* 0x050fe40003f25070 */
[----:B------:R-:W-:Y:S02]  /*5920*/  ISETP.NE.U32.AND P0, PT, R4, RZ, PT ;  /* 0x000000ff0400720c */ /* 0x000fe40003f05070 */
[C---:B------:R-:W-:Y:S02]  /*5930*/  ISETP.NE.AND.EX P1, PT, R5.reuse, RZ, PT, P1 ;  /* 0x000000ff0500720c */ /* 0x040fe40003f25310 */
[----:B------:R-:W-:Y:S01]  /*5940*/  ISETP.NE.AND.EX P0, PT, R5, RZ, PT, P0 ;  /* 0x000000ff0500720c */ /* 0x000fe20003f05300 */
[----:B------:R-:W3:Y:S01]  /*5950*/  @!UP3 LDCU UR5, c[0x0][0xb0c] ;  /* 0x00016180ff05b7ac */ /* 0x000ee20008000800 */
[----:B------:R-:W-:Y:S01]  /*5960*/  SHF.L.U32 R9, R15, 0x1f, RZ ;  /* 0x0000001f0f097819 */ /* 0x000fe200000006ff */
[----:B------:R-:W-:Y:S02]  /*5970*/  USHF.L.U32 UR42, UR24, 0x7, URZ ;  /* 0x00000007182a7899 */ /* 0x000fe400080006ff */
[----:B------:R-:W-:Y:S02]  /*5980*/  USHF.L.U32 UR43, UR20, 0x6, URZ ;  /* 0x00000006142b7899 */ /* 0x000fe400080006ff */
[----:B--2---:R-:W-:Y:S07]  /*5990*/  UIMAD.WIDE.U32 UR6, UR14, UR8, URZ ;  /* 0x000000080e0672a5 */ /* 0x004fee000f8e00ff */
[----:B------:R-:W-:Y:S01]  /*59a0*/  @!UP3 UMOV UR4, UR7 ;  /* 0x000000070004bc82 */ /* 0x000fe20008000000 */
[----:B---3--:R-:W-:Y:S02]  /*59b0*/  @!UP3 UISETP.NE.AND UP0, UPT, UR5, 0x1, UPT ;  /* 0x000000010500b88c */ /* 0x008fe4000bf05270 */
[----:B------:R-:W-:Y:S02]  /*59c0*/  @!UP3 USHF.R.U32.HI UR4, URZ, UR9, UR4 ;  /* 0x00000009ff04b299 */ /* 0x000fe40008011604 */
[----:B------:R-:W-:Y:S02]  /*59d0*/  UIMAD.WIDE.U32 UR6, UR13, UR11, URZ ;  /* 0x0000000b0d0672a5 */ /* 0x000fe4000f8e00ff */
[----:B------:R-:W-:Y:S02]  /*59e0*/  @!UP3 USEL UR8, UR14, UR4, !UP0 ;  /* 0x000000040e08b287 */ /* 0x000fe4000c000000 */
[----:B------:R-:W-:Y:S03]  /*59f0*/  @!UP3 UISETP.NE.AND UP0, UPT, UR10, 0x1, UPT ;  /* 0x000000010a00b88c */ /* 0x000fe6000bf05270 */
[----:B------:R-:W-:Y:S02]  /*5a00*/  @!UP3 UMOV UR6, UR7 ;  /* 0x000000070006bc82 */ /* 0x000fe40008000000 */
[----:B------:R-:W2:Y:S02]  /*5a10*/  @!UP3 LDCU UR4, c[0x0][0xb20] ;  /* 0x00016400ff04b7ac */ /* 0x000ea40008000800 */
[----:B--2---:R-:W-:Y:S04]  /*5a20*/  @!UP3 USHF.R.U32.HI UR6, URZ, UR4, UR6 ;  /* 0x00000004ff06b299 */ /* 0x004fe80008011606 */
[----:B------:R-:W-:Y:S04]  /*5a30*/  @!UP3 USEL UR6, UR13, UR6, !UP0 ;  /* 0x000000060d06b287 */ /* 0x000fe8000c000000 */
[----:B------:R-:W-:Y:S02]  /*5a40*/  @!UP3 UIADD3 UR4, UPT, UPT, -UR8, UR6, URZ ;  /* 0x000000060804b290 */ /* 0x000fe4000fffe1ff */
[----:B------:R-:W-:Y:S02]  /*5a50*/  @!UP3 UIADD3 UR6, UPT, UPT, UR8, -UR6, URZ ;  /* 0x800000060806b290 */ /* 0x000fe4000fffe0ff */
[----:B------:R-:W-:Y:S02]  /*5a60*/  @!UP3 UIMAD UR14, UR4, UR5, UR14 ;  /* 0x00000005040eb2a4 */ /* 0x000fe4000f8e020e */
[----:B------:R-:W-:Y:S01]  /*5a70*/  @!UP3 UIMAD UR13, UR6, UR10, UR13 ;  /* 0x0000000a060db2a4 */ /* 0x000fe2000f8e020d */
[----:B------:R-:W-:Y:S11]  /*5a80*/  BRA.U UP2, `(.L_x_111) ;  /* 0x0000000102107547 */ /* 0x000ff6000b800000 */
[----:B------:R-:W-:Y:S04]  /*5a90*/  MOV R6, UR46 ;  /* 0x0000002e00067c02 */ /* 0x000fe80008000f00 */
[----:B------:R-:W-:Y:S04]  /*5aa0*/  SHF.L.U32 R6, R6, 0x1f, RZ ;  /* 0x0000001f06067819 */ /* 0x000fe800000006ff */
[----:B------:R-:W2:Y:S02]  /*5ab0*/  SYNCS.PHASECHK.TRANS64.TRYWAIT P2, [UR21+0x1e8], R6 ;  /* 0x0001e806ff0075a7 */ /* 0x000ea40008041115 */
[----:B--2---:R-:W-:Y:S05]  /*5ac0*/  @!P2 BRA `(.L_x_112) ;  /* 0x000000500070a947 */ /* 0x004fea0003800000 */
.L_x_111:
[----:B------:R-:W-:Y:S05]  /*5ad0*/  @!P1 BRA `(.L_x_113) ;  /* 0x0000000000309947 */ /* 0x000fea0003800000 */
[----:B------:R-:W-:Y:S01]  /*5ae0*/  ISETP.NE.U32.AND P1, PT, R2, RZ, PT ;  /* 0x000000ff0200720c */ /* 0x000fe20003f25070 */
[----:B------:R-:W2:Y:S01]  /*5af0*/  LDCU.64 UR4, c[0x0][0x358] ;  /* 0x00006b00ff0477ac */ /* 0x000ea20008000a00 */
[----:B------:R-:W-:Y:S02]  /*5b00*/  IMAD.MOV.U32 R46, RZ, RZ, 0x1 ;  /* 0x00000001ff2e7424 */ /* 0x000fe400078e00ff */
[----:B------:R-:W-:Y:S11]  /*5b10*/  ISETP.NE.AND.EX P1, PT, R3, RZ, PT, P1 ;  /* 0x000000ff0300720c */ /* 0x000ff60003f25310 */
[----:B------:R-:W-:Y:S02]  /*5b20*/  @!UPT UIADD3 URZ, UPT, UPT, URZ, URZ, URZ ;  /* 0x000000fffffff290 */ /* 0x000fe4000fffe0ff */
[----:B------:R-:W3:Y:S01]  /*5b30*/  @P1 LDC.64 R10, c[0x0][0x888] ;  /* 0x00022200ff0a1b82 */ /* 0x000ee20000000a00 */
[----:B-1----:R-:W-:Y:S04]  /*5b40*/  @P1 IMAD R0, R4, UR36, RZ ;  /* 0x0000002404001c24 */ /* 0x002fe8000f8e02ff */
[----:B---3--:R-:W-:Y:S04]  /*5b50*/  @P1 IMAD.WIDE R10, R0, 0x4, R10 ;  /* 0x00000004000a1825 */ /* 0x008fe800078e020a */
[----:B------:R-:W-:Y:S01]  /*5b60*/  HFMA2 R0, -RZ, RZ, 0, 5.9604644775390625e-08 ;  /* 0x00000001ff007431 */ /* 0x000fe200000001ff */
[----:B--2--5:R2:W5:Y:S04]  /*5b70*/  @P1 LDG.E R27, desc[UR4][R10.64] ;  /* 0x000000040a1b1981 */ /* 0x024568000c1e1900 */
[----:B------:R-:W-:Y:S01]  /*5b80*/  @!P1 PRMT R46, R0, 0x7610, R46 ;  /* 0x00007610002e9816 */ /* 0x000fe2000000002e */
[----:B--2---:R-:W3:Y:S06]  /*5b90*/  @!P1 LDC R27, c[0x0][0x880] ;  /* 0x00022000ff1b9b82 */ /* 0x004eec0000000800 */
.L_x_113:
[----:B---3-5:R-:W-:Y:S01]  /*5ba0*/  @!P0 FSETP.EQ.AND P1, PT, R27, RZ, PT ;  /* 0x000000ff1b00820b */ /* 0x028fe20003f22000 */
[----:B------:R-:W-:Y:S01]  /*5bb0*/  @!UPT UIADD3 URZ, UPT, UPT, URZ, URZ, URZ ;  /* 0x000000fffffff290 */ /* 0x000fe2000fffe0ff */
[----:B------:R-:W-:Y:S11]  /*5bc0*/  @!P0 BRA `(.L_x_114) ;  /* 0x0000000000188947 */ /* 0x000ff60003800000 */
[----:B------:R-:W-:Y:S02]  /*5bd0*/  LOP3.LUT P0, RZ, R46, 0xff, RZ, 0xc0, !PT ;  /* 0x000000ff2eff7812 */ /* 0x000fe4000780c0ff */
[----:B------:R-:W-:Y:S04]  /*5be0*/  ISETP.NE.U32.AND P1, PT, R2, RZ, PT ;  /* 0x000000ff0200720c */ /* 0x000fe80003f25070 */
[----:B------:R-:W-:Y:S04]  /*5bf0*/  ISETP.NE.AND.EX P1, PT, R3, RZ, PT, P1 ;  /* 0x000000ff0300720c */ /* 0x000fe80003f25310 */
[----:B------:R-:W-:Y:S03]  /*5c00*/  PLOP3.LUT P1, PT, P1, PT, PT, 0x8, 0x80 ;  /* 0x000000000080781c */ /* 0x000fe60000f2e170 */
[----:B------:R-:W-:Y:S11]  /*5c10*/  @P0 FSETP.EQ.AND P1, PT, R27, RZ, PT ;  /* 0x000000ff1b00020b */ /* 0x000ff60003f22000 */
[----:B------:R-:W-:Y:S02]  /*5c20*/  @!UPT UIADD3 URZ, UPT, UPT, URZ, URZ, URZ ;  /* 0x000000fffffff290 */ /* 0x000fe4000fffe0ff */
.L_x_114:
[----:B------:R-:W2:Y:S01]  /*5c30*/  SYNCS.PHASECHK.TRANS64.TRYWAIT P2, [UR21+0x1c0], R9 ;  /* 0x0001c009ff0075a7 */ /* 0x000ea20008041115 */
[----:B------:R-:W-:Y:S04]  /*5c40*/  ELECT P0, URZ, PT ;  /* 0x0000000000ff782f */ /* 0x000fe80003800000 */
[----:B------:R-:W-:Y:S11]  /*5c50*/  PLOP3.LUT P1, PT, P1, P0, PT, 0xf2, 0x2f ;  /* 0x00000000002f781c */ /* 0x000ff60000f21e72 */
[----:B------:R-:W-:Y:S02]  /*5c60*/  @!UPT UIADD3 URZ, UPT, UPT, URZ, URZ, URZ ;  /* 0x000000fffffff290 */ /* 0x000fe4000fffe0ff */
[----:B------:R-:W-:Y:S05]  /*5c70*/  @!P1 IADD3 R8, P0, PT, R16, 0x580, RZ ;  /* 0x0000058010089810 */ /* 0x000fea0007f1e0ff */
[----:B-1----:R-:W-:Y:S01]  /*5c80*/  @!P1 IMAD.X R6, RZ, RZ, R17, P0 ;  /* 0x000000ffff069224 */ /* 0x002fe200000e0611 */
[----:B--2---:R-:W-:Y:S07]  /*5c90*/  @!P2 BRA `(.L_x_115) ;  /* 0x000000500014a947 */ /* 0x004fee0003800000 */
.L_x_249:
[----:B------:R-:W-:Y:S01]  /*5ca0*/  @!P1 R2UR UR5, R8 ;  /* 0x00000000080592ca */ /* 0x000fe200000e0000 */
[----:B------:R-:W-:Y:S01]  /*5cb0*/  VOTEU.ALL UP0, P1 ;  /* 0x0000000000ff7886 */ /* 0x000fe20000800000 */
[----:B------:R-:W-:Y:S01]  /*5cc0*/  @!P1 R2UR UR4, R6 ;  /* 0x00000000060492ca */ /* 0x000fe200000e0000 */
[----:B------:R-:W-:Y:S01]  /*5cd0*/  UMOV UR16, 0x0 ;  /* 0x0000000000107882 */ /* 0x000fe20000000000 */
[----:B------:R-:W-:Y:S01]  /*5ce0*/  UMOV UR17, 0x10000000 ;  /* 0x1000000000117882 */ /* 0x000fe20000000000 */
[----:B------:R-:W-:Y:S01]  /*5cf0*/  UMOV UR44, UR36 ;  /* 0x00000024002c7c82 */ /* 0x000fe20008000000 */
[----:B------:R-:W-:Y:S01]  /*5d00*/  @!UP0 UIADD3 UR40, UPT, UPT, UR21, 0x300, URZ ;  /* 0x0000030015288890 */ /* 0x000fe2000fffe0ff */
[----:B-1----:R-:W-:Y:S01]  /*5d10*/  @!P1 IMAD.MOV.U32 R0, RZ, RZ, 0x1000 ;  /* 0x00001000ff009424 */ /* 0x002fe200078e00ff */
[----:B------:R-:W-:Y:S01]  /*5d20*/  @!UP0 UIADD3 UR10, UPT, UPT, UR42, 0x40, URZ ;  /* 0x000000402a0a8890 */ /* 0x000fe2000fffe0ff */
[----:B------:R-:W-:Y:S01]  /*5d30*/  @!P1 IADD3 R8, P0, PT, R16, 0x580, RZ ;  /* 0x0000058010089810 */ /* 0x000fe20007f1e0ff */
[----:B------:R-:W-:Y:S01]  /*5d40*/  @!UP0 UIADD3 UR8, UPT, UPT, UR21, 0xb00, URZ ;  /* 0x00000b0015088890 */ /* 0x000fe2000fffe0ff */
[----:B------:R-:W-:Y:S02]  /*5d50*/  VOTEU.ALL UP0, P1 ;  /* 0x0000000000ff7886 */ /* 0x000fe40000800000 */
[----:B------:R-:W-:Y:S01]  /*5d60*/  IMAD.U32 R10, RZ, RZ, UR5 ;  /* 0x00000005ff0a7e24 */ /* 0x000fe2000f8e00ff */
[----:B------:R-:W-:Y:S01]  /*5d70*/  UMOV UR9, UR41 ;  /* 0x0000002900097c82 */ /* 0x000fe20008000000 */
[----:B------:R-:W-:Y:S01]  /*5d80*/  IMAD.U32 R11, RZ, RZ, UR4 ;  /* 0x00000004ff0b7e24 */ /* 0x000fe2000f8e00ff */
[----:B------:R-:W-:Y:S01]  /*5d90*/  UMOV UR11, UR43 ;  /* 0x0000002b000b7c82 */ /* 0x000fe20008000000 */
[----:B------:R-:W-:Y:S01]  /*5da0*/  UMOV UR12, UR36 ;  /* 0x00000024000c7c82 */ /* 0x000fe20008000000 */
[----:B------:R-:W-:Y:S01]  /*5db0*/  @!P1 R2UR UR4, R10 ;  /* 0x000000000a0492ca */ /* 0x000fe200000e0000 */
[----:B------:R-:W-:Y:S01]  /*5dc0*/  UPRMT UR6, UR47, 0x654, UR41 ;  /* 0x000006542f067896 */ /* 0x000fe20008000029 */
[----:B------:R-:W-:Y:S01]  /*5dd0*/  @!P1 R2UR UR5, R11 ;  /* 0x000000000b0592ca */ /* 0x000fe200000e0000 */
[----:B------:R-:W-:Y:S11]  /*5de0*/  @!P1 IMAD.X R6, RZ, RZ, R17, P0 ;  /* 0x000000ffff069224 */ /* 0x000ff600000e0611 */
[----:B------:R-:W-:Y:S01]  /*5df0*/  @!UPT UIADD3 URZ, UPT, UPT, URZ, URZ, URZ ;  /* 0x000000fffffff290 */ /* 0x000fe2000fffe0ff */
[----:B------:R1:W-:Y:S01]  /*5e00*/  @!UP0 UTMALDG.3D [UR40], [UR4], desc[UR16] ;  /* 0x00001028040085b4 */ /* 0x0003e20008011000 */
[----:B------:R-:W-:Y:S05]  /*5e10*/  VOTEU.ALL UP0, P1 ;  /* 0x0000000000ff7886 */ /* 0x000fea0000800000 */
[----:B------:R1:W-:Y:S01]  /*5e20*/  @!UP0 UTMALDG.3D [UR8], [UR4], desc[UR16] ;  /* 0x00001008040085b4 */ /* 0x0003e20008011000 */
[----:B------:R1:W-:Y:S01]  /*5e30*/  @!P1 SYNCS.ARRIVE.TRANS64.RED.A0TR RZ, [UR21+0x1a0], R0 ;  /* 0x0001a000ffff99a7 */ /* 0x0003e20008300415 */
[----:B------:R-:W-:Y:S01]  /*5e40*/  SYNCS.ARRIVE.TRANS64.RED.A1T0 RZ, [UR6], RZ ;  /* 0x000000ffffff79a7 */ /* 0x000fe20008100406 */
[----:B------:R-:W2:Y:S02]  /*5e50*/  SYNCS.PHASECHK.TRANS64.TRYWAIT P2, [UR21+0x1c8], R9 ;  /* 0x0001c809ff0075a7 */ /* 0x000ea40008041115 */
[----:B-12---:R-:W-:Y:S05]  /*5e60*/  @!P2 BRA `(.L_x_116) ;  /* 0x0000004c00b8a947 */ /* 0x006fea0003800000 */
.L_x_251:
        /* <DEDUP_REMOVED lines=10> */
[----:B------:R-:W-:Y:S02]  /*5f10*/  @!UP0 UIADD3 UR10, UPT, UPT, UR42, 0x50, URZ ;  /* 0x000000502a0a8890 */ /* 0x000fe4000fffe0ff */
[----:B------:R-:W-:Y:S01]  /*5f20*/  @!UP0 UIADD3 UR8, UPT, UPT, UR21, 0x1b00, URZ ;  /* 0x00001b0015088890 */ /* 0x000fe2000fffe0ff */
[----:B------:R-:W-:Y:S01]  /*5f30*/  IMAD.U32 R10, RZ, RZ, UR5 ;  /* 0x00000005ff0a7e24 */ /* 0x000fe2000f8e00ff */
[----:B------:R-:W-:Y:S01]  /*5f40*/  VOTEU.ALL UP0, P1 ;  /* 0x0000000000ff7886 */ /* 0x000fe20000800000 */
[----:B------:R-:W-:Y:S01]  /*5f50*/  IMAD.U32 R11, RZ, RZ, UR4 ;  /* 0x00000004ff0b7e24 */ /* 0x000fe2000f8e00ff */
[----:B------:R-:W-:Y:S01]  /*5f60*/  UMOV UR9, UR33 ;  /* 0x0000002100097c82 */ /* 0x000fe20008000000 */
[----:B------:R-:W-:Y:S01]  /*5f70*/  UMOV UR11, UR43 ;  /* 0x0000002b000b7c82 */ /* 0x000fe20008000000 */
[----:B------:R-:W-:Y:S01]  /*5f80*/  @!P1 R2UR UR4, R10 ;  /* 0x000000000a0492ca */ /* 0x000fe200000e0000 */
[----:B------:R-:W-:Y:S01]  /*5f90*/  UMOV UR12, UR36 ;  /* 0x00000024000c7c82 */ /* 0x000fe20008000000 */
[----:B------:R-:W-:Y:S01]  /*5fa0*/  @!P1 R2UR UR5, R11 ;  /* 0x000000000b0592ca */ /* 0x000fe200000e0000 */
[----:B------:R-:W-:Y:S01]  /*5fb0*/  UPRMT UR6, UR47, 0x654, UR33 ;  /* 0x000006542f067896 */ /* 0x000fe20008000021 */
[----:B------:R-:W-:Y:S11]  /*5fc0*/  @!P1 IMAD.X R6, RZ, RZ, R17, P0 ;  /* 0x000000ffff069224 */ /* 0x000ff600000e0611 */
[----:B------:R1:W-:Y:S01]  /*5fd0*/  @!UP0 UTMALDG.3D [UR32], [UR4], desc[UR16] ;  /* 0x00001020040085b4 */ /* 0x0003e20008011000 */
[----:B------:R-:W-:Y:S05]  /*5fe0*/  VOTEU.ALL UP0, P1 ;  /* 0x0000000000ff7886 */ /* 0x000fea0000800000 */
[----:B------:R1:W-:Y:S01]  /*5ff0*/  @!UP0 UTMALDG.3D [UR8], [UR4], desc[UR16] ;  /* 0x00001008040085b4 */ /* 0x0003e20008011000 */
[----:B------:R1:W-:Y:S01]  /*6000*/  @!P1 SYNCS.ARRIVE.TRANS64.RED.A0TR RZ, [UR21+0x1a8], R0 ;  /* 0x0001a800ffff99a7 */ /* 0x0003e20008300415 */
[----:B------:R-:W-:Y:S01]  /*6010*/  SYNCS.ARRIVE.TRANS64.RED.A1T0 RZ, [UR6], RZ ;  /* 0x000000ffffff79a7 */ /* 0x000fe20008100406 */
[----:B------:R-:W2:Y:S02]  /*6020*/  SYNCS.PHASECHK.TRANS64.TRYWAIT P2, [UR21+0x1d0], R9 ;  /* 0x0001d009ff0075a7 */ /* 0x000ea40008041115 */
[----:B-12---:R-:W-:Y:S05]  /*6030*/  @!P2 BRA `(.L_x_117) ;  /* 0x0000004c005ca947 */ /* 0x006fea0003800000 */
.L_x_253:
        /* <DEDUP_REMOVED lines=9> */
[----:B------:R-:W-:Y:S01]  /*60d0*/  VIADD R14, R14, 0x1 ;  /* 0x000000010e0e7836 */ /* 0x000fe20000000000 */
        /* <DEDUP_REMOVED lines=10> */
[----:B------:R-:W-:Y:S01]  /*6180*/  UMOV UR12, UR36 ;  /* 0x00000024000c7c82 */ /* 0x000fe20008000000 */
[----:B------:R-:W-:Y:S11]  /*6190*/  UPRMT UR6, UR47, 0x654, UR25 ;  /* 0x000006542f067896 */ /* 0x000ff60008000019 */
[----:B------:R1:W-:Y:S01]  /*61a0*/  @!UP0 UTMALDG.3D [UR24], [UR4], desc[UR16] ;  /* 0x00001018040085b4 */ /* 0x0003e20008011000 */
[----:B------:R-:W-:Y:S05]  /*61b0*/  VOTEU.ALL UP0, P1 ;  /* 0x0000000000ff7886 */ /* 0x000fea0000800000 */
[----:B------:R1:W-:Y:S01]  /*61c0*/  @!UP0 UTMALDG.3D [UR8], [UR4], desc[UR16] ;  /* 0x00001008040085b4 */ /* 0x0003e20008011000 */
[----:B------:R1:W-:Y:S01]  /*61d0*/  @!P1 SYNCS.ARRIVE.TRANS64.RED.A0TR RZ, [UR21+0x1b0], R0 ;  /* 0x0001b000ffff99a7 */ /* 0x0003e20008300415 */
[----:B------:R-:W-:Y:S01]  /*61e0*/  SYNCS.ARRIVE.TRANS64.RED.A1T0 RZ, [UR6], RZ ;  /* 0x000000ffffff79a7 */ /* 0x000fe20008100406 */
[----:B------:R-:W2:Y:S02]  /*61f0*/  SYNCS.PHASECHK.TRANS64.TRYWAIT P0, [UR21+0x1d8], R9 ;  /* 0x0001d809ff0075a7 */ /* 0x000ea40008001115 */
[----:B-12---:R-:W-:Y:S05]  /*6200*/  @!P0 BRA `(.L_x_118) ;  /* 0x0000004c00008947 */ /* 0x006fea0003800000 */
.L_x_255:
[----:B------:R-:W-:Y:S01]  /*6210*/  UIADD3 UR24, UPT, UPT, UR13, UR63, URZ ;  /* 0x0000003f0d187290 */ /* 0x000fe2000fffe0ff */
[----:B------:R-:W-:Y:S01]  /*6220*/  @!P1 IADD3 R6, P0, PT, R16, 0x580, RZ ;  /* 0x0000058010069810 */ /* 0x000fe20007f1e0ff */
[----:B------:R-:W-:Y:S01]  /*6230*/  UPLOP3.LUT UP2, UPT, UPT, UPT, UPT, 0x80, 0x8 ;  /* 0x000000000008789c */ /* 0x000fe20003f4f070 */
[----:B------:R-:W-:Y:S01]  /*6240*/  R2UR UR26, R50 ;  /* 0x00000000321a72ca */ /* 0x000fe200000e0000 */
[----:B------:R-:W-:Y:S01]  /*6250*/  VOTEU.ALL UP0, P1 ;  /* 0x0000000000ff7886 */ /* 0x000fe20000800000 */
[----:B------:R-:W-:Y:S01]  /*6260*/  @!P1 R2UR UR5, R6 ;  /* 0x00000000060592ca */ /* 0x000fe200000e0000 */
[----:B-1----:R-:W-:Y:S01]  /*6270*/  @!P1 IMAD.X R0, RZ, RZ, R17, P0 ;  /* 0x000000ffff009224 */ /* 0x002fe200000e0611 */
[----:B------:R-:W-:Y:S01]  /*6280*/  UMOV UR6, 0x0 ;  /* 0x0000000000067882 */ /* 0x000fe20000000000 */
[----:B------:R-:W-:Y:S01]  /*6290*/  UMOV UR7, 0x10000000 ;  /* 0x1000000000077882 */ /* 0x000fe20000000000 */
[----:B------:R-:W-:Y:S01]  /*62a0*/  @!UP0 UIADD3 UR18, UPT, UPT, UR42, 0x30, URZ ;  /* 0x000000302a128890 */ /* 0x000fe2000fffe0ff */
[----:B------:R-:W-:Y:S01]  /*62b0*/  ISETP.NE.AND P0, PT, R14, 0x2, PT ;  /* 0x000000020e00780c */ /* 0x000fe20003f05270 */
[----:B------:R-:W-:Y:S01]  /*62c0*/  @!UP0 UIADD3 UR16, UPT, UPT, UR21, 0x3300, URZ ;  /* 0x0000330015108890 */ /* 0x000fe2000fffe0ff */
[----:B------:R-:W-:Y:S01]  /*62d0*/  @!P1 R2UR UR4, R0 ;  /* 0x00000000000492ca */ /* 0x000fe200000e0000 */
[----:B------:R-:W-:Y:S01]  /*62e0*/  @!UP0 UIADD3 UR17, UPT, UPT, UR21, 0x1b8, URZ ;  /* 0x000001b815118890 */ /* 0x000fe2000fffe0ff */
[----:B------:R-:W-:Y:S01]  /*62f0*/  SEL R0, RZ, 0x1, P0 ;  /* 0x00000001ff007807 */ /* 0x000fe20000000000 */
[----:B------:R-:W-:Y:S01]  /*6300*/  @!UP0 UIADD3 UR10, UPT, UPT, UR42, 0x70, URZ ;  /* 0x000000702a0a8890 */ /* 0x000fe2000fffe0ff */
[----:B------:R-:W-:Y:S01]  /*6310*/  LOP3.LUT R15, R15, 0x1, RZ, 0x3c, !PT ;  /* 0x000000010f0f7812 */ /* 0x000fe200078e3cff */
[----:B------:R-:W-:Y:S01]  /*6320*/  @!UP0 UIADD3 UR8, UPT, UPT, UR21, 0x3b00, URZ ;  /* 0x00003b0015088890 */ /* 0x000fe2000fffe0ff */
[----:B------:R-:W-:Y:S01]  /*6330*/  IMAD.U32 R8, RZ, RZ, UR5 ;  /* 0x00000005ff087e24 */ /* 0x000fe2000f8e00ff */
[----:B------:R-:W-:Y:S01]  /*6340*/  VOTEU.ALL UP0, P1 ;  /* 0x0000000000ff7886 */ /* 0x000fe20000800000 */
[----:B------:R-:W-:Y:S01]  /*6350*/  UMOV UR19, UR43 ;  /* 0x0000002b00137c82 */ /* 0x000fe20008000000 */
[----:B------:R-:W-:Y:S01]  /*6360*/  UMOV UR20, UR36 ;  /* 0x0000002400147c82 */ /* 0x000fe20008000000 */
[----:B------:R-:W-:Y:S01]  /*6370*/  UMOV UR11, UR43 ;  /* 0x0000002b000b7c82 */ /* 0x000fe20008000000 */
[----:B------:R-:W-:Y:S01]  /*6380*/  UMOV UR12, UR36 ;  /* 0x00000024000c7c82 */ /* 0x000fe20008000000 */
[----:B------:R-:W-:Y:S01]  /*6390*/  UMOV UR9, UR17 ;  /* 0x0000001100097c82 */ /* 0x000fe20008000000 */
[----:B------:R-:W-:Y:S01]  /*63a0*/  IMAD.U32 R9, RZ, RZ, UR4 ;  /* 0x00000004ff097e24 */ /* 0x000fe2000f8e00ff */
[----:B------:R-:W-:Y:S01]  /*63b0*/  @!P1 R2UR UR4, R8 ;  /* 0x00000000080492ca */ /* 0x000fe200000e0000 */
[----:B------:R-:W-:Y:S01]  /*63c0*/  UMOV UR36, UR29 ;  /* 0x0000001d00247c82 */ /* 0x000fe20008000000 */
[----:B------:R-:W-:Y:S02]  /*63d0*/  LOP3.LUT R13, R13, R0, RZ, 0x3c, !PT ;  /* 0x000000000d0d7212 */ /* 0x000fe400078e3cff */
[----:B------:R-:W-:Y:S02]  /*63e0*/  @!P1 R2UR UR5, R9 ;  /* 0x00000000090592ca */ /* 0x000fe400000e0000 */
[----:B------:R-:W-:Y:S11]  /*63f0*/  SEL R14, R14, RZ, P0 ;  /* 0x000000ff0e0e7207 */ /* 0x000ff60000000000 */
[----:B------:R1:W-:Y:S01]  /*6400*/  @!UP0 UTMALDG.3D [UR16], [UR4], desc[UR6] ;  /* 0x00000610040085b4 */ /* 0x0003e20008011000 */
[----:B------:R-:W-:Y:S05]  /*6410*/  VOTEU.ALL UP0, P1 ;  /* 0x0000000000ff7886 */ /* 0x000fea0000800000 */
[----:B------:R2:W-:Y:S01]  /*6420*/  @!UP0 UTMALDG.3D [UR8], [UR4], desc[UR6] ;  /* 0x00000608040085b4 */ /* 0x0005e20008011000 */
[----:B------:R2:W-:Y:S01]  /*6430*/  @!P1 SYNCS.ARRIVE.TRANS64.RED.A0TR RZ, [UR21+0x1b8], R7 ;  /* 0x0001b807ffff99a7 */ /* 0x0005e20008300415 */
[----:B------:R-:W-:Y:S01]  /*6440*/  SYNCS.ARRIVE.TRANS64.RED.A1T0 RZ, [UR37], RZ ;  /* 0x000000ffffff79a7 */ /* 0x000fe20008100425 */
[----:B-1----:R-:W-:Y:S01]  /*6450*/  UIADD3 UR20, UPT, UPT, UR14, UR26, URZ ;  /* 0x0000001a0e147290 */ /* 0x002fe2000fffe0ff */
[----:B------:R-:W-:Y:S11]  /*6460*/  BRA.U UP1, `(.L_x_119) ;  /* 0xfffffff101047547 */ /* 0x000ff6000b83ffff */
[----:B------:R-:W-:-:S04]  /*6470*/  SHF.L.U32 R2, R15, 0x1f, RZ ;  /* 0x0000001f0f027819 */ /* 0x000fc800000006ff */
[----:B------:R-:W1:Y:S02]  /*6480*/  SYNCS.PHASECHK.TRANS64.TRYWAIT P0, [UR21+0x1c0], R2 ;  /* 0x0001c002ff0075a7 */ /* 0x000e640008001115 */
[----:B-1----:R-:W-:Y:S05]  /*6490*/  @!P0 BRA `(.L_x_120) ;  /* 0x0000004800748947 */ /* 0x002fea0003800000 */
.L_x_257:
[----:B------:R-:W3:Y:S02]  /*64a0*/  SYNCS.PHASECHK.TRANS64.TRYWAIT P0, [UR21+0x1c8], R2 ;  /* 0x0001c802ff0075a7 */ /* 0x000ee40008001115 */
[----:B---3--:R-:W-:Y:S05]  /*64b0*/  @!P0 BRA `(.L_x_121) ;  /* 0x0000004800848947 */ /* 0x008fea0003800000 */
.L_x_259:
[----:B------:R-:W3:Y:S02]  /*64c0*/  SYNCS.PHASECHK.TRANS64.TRYWAIT P0, [UR21+0x1d0], R2 ;  /* 0x0001d002ff0075a7 */ /* 0x000ee40008001115 */
[----:B---3--:R-:W-:Y:S05]  /*64d0*/  @!P0 BRA `(.L_x_122) ;  /* 0x0000004800948947 */ /* 0x008fea0003800000 */
.L_x_261:
[----:B-1----:R-:W-:-:S07]  /*64e0*/  MOV R0, UR21 ;  /* 0x0000001500007c02 */ /* 0x002fce0008000f00 */
.L_x_123:
[----:B-1----:R-:W-:-:S04]  /*64f0*/  SHF.L.U32 R2, R15, 0x1f, RZ ;  /* 0x0000001f0f027819 */ /* 0x002fc800000006ff */
[----:B------:R1:W3:Y:S03]  /*6500*/  SYNCS.PHASECHK.TRANS64.TRYWAIT P0, [R0+URZ+0x1d8], R2 ;  /* 0x0001d802000075a7 */ /* 0x0002e600080011ff */
[----:B---3--:R-:W-:Y:S05]  /*6510*/  @!P0 NANOSLEEP.SYNCS 0x989680 ;  /* 0x009896800000895d */ /* 0x008fea0003900000 */
[----:B------:R-:W3:Y:S02]  /*6520*/  @!P0 SYNCS.PHASECHK.TRANS64 P0, [R0+URZ+0x1d8], R2 ;  /* 0x0001d802000085a7 */ /* 0x000ee400080010ff */
[----:B--23--:R-:W-:Y:S05]  /*6530*/  @P0 EXIT ;  /* 0x000000000000094d */ /* 0x00cfea0003800000 */
[----:B------:R-:W-:Y:S05]  /*6540*/  BRA `(.L_x_123) ;  /* 0xfffffffc00e87947 */ /* 0x000fea000383ffff */
.L_x_108:
[----:B------:R-:W-:-:S06]  /*6550*/  UISETP.GE.AND UP0, UPT, UR25, 0x4, UPT ;  /* 0x000000041900788c */ /* 0x000fcc000bf06270 */
[----:B------:R-:W-:-:S13]  /*6560*/  PLOP3.LUT P0, PT, PT, PT, UP0, 0x80, 0x8 ;  /* 0x000000000008781c */ /* 0x000fda0003f0f008 */
[----:B------:R-:W-:Y:S05]  /*6570*/  @!P0 EXIT ;  /* 0x000000000000894d */ /* 0x000fea0003800000 */
[----:B------:R-:W-:Y:S01]  /*6580*/  BAR.SYNC.DEFER_BLOCKING 0x6, 0xa0 ;  /* 0x0182800000007b1d */ /* 0x000fe20000010000 */
[C---:B------:R-:W-:Y:S01]  /*6590*/  IMAD.SHL.U32 R45, R60.reuse, 0x10, RZ ;  /* 0x000000103c2d7824 */ /* 0x040fe200078e00ff */
[C---:B------:R-:W-:Y:S01]  /*65a0*/  SHF.L.U32 R3, R47.reuse, 0x15, RZ ;  /* 0x000000152f037819 */ /* 0x040fe200000006ff */
[C---:B------:R-:W-:Y:S02]  /*65b0*/  IMAD.U32 R23, R60.reuse, 0x10000, RZ ;  /* 0x000100003c177824 */ /* 0x040fe400078e00ff */
[----:B------:R-:W-:Y:S02]  /*65c0*/  HFMA2 R59, -RZ, RZ, 0, 5.9604644775390625e-08 ;  /* 0x00000001ff3b7431 */ /* 0x000fe400000001ff */
[----:B------:R-:W-:Y:S01]  /*65d0*/  IMAD.SHL.U32 R2, R60, 0x2, RZ ;  /* 0x000000023c027824 */ /* 0x000fe200078e00ff */
[----:B------:R-:W-:Y:S01]  /*65e0*/  UMOV UR43, 0x400 ;  /* 0x00000400002b7882 */ /* 0x000fe20000000000 */
[----:B------:R-:W1:Y:S01]  /*65f0*/  LDCU.64 UR4, c[0x0][0x890] ;  /* 0x00011200ff0477ac */ /* 0x000e620008000a00 */
[----:B------:R-:W2:Y:S01]  /*6600*/  LDC.64 R42, c[0x0][0x8b0] ;  /* 0x00022c00ff2a7b82 */ /* 0x000ea20000000a00 */
[----:B------:R-:W-:Y:S01]  /*6610*/  IMAD.SHL.U32 R6, R47, 0x200, RZ ;  /* 0x000002002f067824 */ /* 0x000fe200078e00ff */
[C---:B------:R-:W-:Y:S01]  /*6620*/  LOP3.LUT R7, R45.reuse, 0x40, RZ, 0xc0, !PT ;  /* 0x000000402d077812 */ /* 0x040fe200078ec0ff */
[----:B------:R-:W-:Y:S01]  /*6630*/  ULEA UR43, UR47, UR43, 0x18 ;  /* 0x0000002b2f2b7291 */ /* 0x000fe2000f8ec0ff */
[----:B------:R-:W-:Y:S01]  /*6640*/  LOP3.LUT R44, R45, 0x5b0, RZ, 0xc0, !PT ;  /* 0x000005b02d2c7812 */ /* 0x000fe200078ec0ff */
[----:B------:R-:W-:Y:S01]  /*6650*/  IMAD.MOV.U32 R22, RZ, RZ, RZ ;  /* 0x000000ffff167224 */ /* 0x000fe200078e00ff */
[----:B------:R-:W-:Y:S01]  /*6660*/  LOP3.LUT R3, R3, 0x200000, RZ, 0xc0, !PT ;  /* 0x0020000003037812 */ /* 0x000fe200078ec0ff */
[----:B------:R-:W-:Y:S01]  /*6670*/  IMAD.MOV.U32 R58, RZ, RZ, RZ ;  /* 0x000000ffff3a7224 */ /* 0x000fe200078e00ff */
[----:B------:R-:W3:Y:S01]  /*6680*/  LDC.64 R40, c[0x0][0x8a8] ;  /* 0x00022a00ff287b82 */ /* 0x000ee20000000a00 */
[----:B------:R-:W-:Y:S01]  /*6690*/  LOP3.LUT R2, R7, 0x8, R2, 0xf8, !PT ;  /* 0x0000000807027812 */ /* 0x000fe200078ef802 */
[----:B------:R-:W-:Y:S01]  /*66a0*/  IMAD.MOV.U32 R55, RZ, RZ, RZ ;  /* 0x000000ffff377224 */ /* 0x000fe200078e00ff */
[----:B------:R-:W-:Y:S01]  /*66b0*/  LOP3.LUT R44, R44, 0x200, R6, 0xf8, !PT ;  /* 0x000002002c2c7812 */ /* 0x000fe200078ef806 */
[----:B------:R-:W4:Y:S01]  /*66c0*/  LDCU UR60, c[0x0][0x370] ;  /* 0x00006e00ff3c77ac */ /* 0x000f220008000800 */
[----:B------:R-:W-:-:S02]  /*66d0*/  LOP3.LUT R23, R3, 0x400000, R23, 0xf8, !PT ;  /* 0x0040000003177812 */ /* 0x000fc400078ef817 */
[----:B------:R-:W-:Y:S01]  /*66e0*/  LOP3.LUT P0, RZ, R45, 0x40, RZ, 0xc0, !PT ;  /* 0x000000402dff7812 */ /* 0x000fe2000780c0ff */
[----:B------:R-:W4:Y:S01]  /*66f0*/  LDS R0, [UR43+0x2a0] ;  /* 0x0002a02bff007984 */ /* 0x000f220008000800 */
[----:B-1----:R-:W-:Y:S01]  /*6700*/  IMAD.U32 R49, RZ, RZ, UR4 ;  /* 0x00000004ff317e24 */ /* 0x002fe2000f8e00ff */
[----:B------:R-:W-:Y:S01]  /*6710*/  UIADD3 UR4, UPT, UPT, UR43, 0x300, URZ ;  /* 0x000003002b047890 */ /* 0x000fe2000fffe0ff */
[----:B------:R-:W-:Y:S01]  /*6720*/  LOP3.LUT R44, R44, R2, RZ, 0xfc, !PT ;  /* 0x000000022c2c7212 */ /* 0x000fe200078efcff */
[----:B------:R-:W-:Y:S01]  /*6730*/  IMAD.U32 R48, RZ, RZ, UR5 ;  /* 0x00000005ff307e24 */ /* 0x000fe2000f8e00ff */
[----:B------:R-:W-:Y:S01]  /*6740*/  P2R R2, PR, RZ, 0x1 ;  /* 0x00000001ff027803 */ /* 0x000fe20000000000 */
[----:B------:R-:W1:Y:S01]  /*6750*/  LDCU UR42, c[0x0][0xb0c] ;  /* 0x00016180ff2a77ac */ /* 0x000e620008000800 */
[----:B------:R-:W-:Y:S01]  /*6760*/  LOP3.LUT R60, R60, 0x60, RZ, 0xc0, !PT ;  /* 0x000000603c3c7812 */ /* 0x000fe200078ec0ff */
[----:B------:R-:W-:Y:S01]  /*6770*/  IMAD.U32 R52, RZ, RZ, UR4 ;  /* 0x00000004ff347e24 */ /* 0x000fe2000f8e00ff */
[----:B------:R-:W-:Y:S01]  /*6780*/  MOV R57, RZ ;  /* 0x000000ff00397202 */ /* 0x000fe20000000f00 */
[----:B------:R-:W1:Y:S01]  /*6790*/  LDCU UR39, c[0x0][0xb30] ;  /* 0x00016600ff2777ac */ /* 0x000e620008000800 */
[----:B------:R-:W1:Y:S01]  /*67a0*/  LDCU.64 UR54, c[0x0][0x888] ;  /* 0x00011100ff3677ac */ /* 0x000e620008000a00 */
[----:B------:R-:W1:Y:S01]  /*67b0*/  LDCU.64 UR40, c[0x0][0xb28] ;  /* 0x00016500ff2877ac */ /* 0x000e620008000a00 */
[----:B------:R-:W1:Y:S01]  /*67c0*/  LDCU.128 UR56, c[0x0][0xb10] ;  /* 0x00016200ff3877ac */ /* 0x000e620008000c00 */
[----:B------:R-:W1:Y:S01]  /*67d0*/  LDCU UR53, c[0x0][0x374] ;  /* 0x00006e80ff3577ac */ /* 0x000e620008000800 */
[----:B------:R-:W-:Y:S01]  /*67e0*/  UMOV UR52, URZ ;  /* 0x000000ff00347c82 */ /* 0x000fe20008000000 */
[----:B------:R-:W-:Y:S01]  /*67f0*/  UMOV UR46, URZ ;  /* 0x000000ff002e7c82 */ /* 0x000fe20008000000 */
[----:B-1234-:R-:W-:-:S07]  /*6800*/  IMAD.IADD R23, R0, 0x1, R23 ;  /* 0x0000000100177824 */ /* 0x01efce00078e0217 */
.L_x_167:
[----:B------:R-:W-:Y:S02]  /*6810*/  LEA R3, R55, UR43, 0x3 ;  /* 0x0000002b37037c11 */ /* 0x000fe4000f8e18ff */
[----:B------:R-:W-:Y:S02]  /*6820*/  SHF.L.U32 R0, R57, 0x1f, RZ ;  /* 0x0000001f39007819 */ /* 0x000fe400000006ff */
[----:B-1----:R-:W-:Y:S02]  /*6830*/  LEA R4, R55, UR43, 0x4 ;  /* 0x0000002b37047c11 */ /* 0x002fe4000f8e20ff */
[----:B------:R-:W1:Y:S02]  /*6840*/  SYNCS.PHASECHK.TRANS64.TRYWAIT P0, [R3+URZ+0x1f0], R0 ;  /* 0x0001f000030075a7 */ /* 0x000e6400080011ff */
[----:B-1----:R-:W-:Y:S05]  /*6850*/  @!P0 BRA `(.L_x_124) ;  /* 0x0000004400cc8947 */ /* 0x002fea0003800000 */
.L_x_262:
        /* <DEDUP_REMOVED lines=8> */
[----:B--2---:R-:W-:Y:S11]  /*68e0*/  LOP3.LUT P0, RZ, R6, 0x1, RZ, 0xc0, !PT ;  /* 0x0000000106ff7812 */ /* 0x004ff6000780c0ff */
[----:B------:R-:W-:Y:S02]  /*68f0*/  @!UPT UIADD3 URZ, UPT, UPT, URZ, URZ, URZ ;  /* 0x000000fffffff290 */ /* 0x000fe4000fffe0ff */
[----:B---3--:R-:W-:Y:S01]  /*6900*/  VOTEU.ANY UP1, P0 ;  /* 0x0000000000ff7886 */ /* 0x008fe20000020100 */
[----:B------:R-:W-:Y:S01]  /*6910*/  PLOP3.LUT P0, PT, PT, PT, UP1, 0x80, 0x8 ;  /* 0x000000000008781c */ /* 0x000fe20003f0f018 */
[----:B------:R-:W-:Y:S11]  /*6920*/  UP2UR UR62, UPR, URZ, 0x2 ;  /* 0x00000002ff3e7883 */ /* 0x000ff60008000000 */
[----:B------:R-:W-:Y:S01]  /*6930*/  @!UPT UIADD3 URZ, UPT, UPT, URZ, URZ, URZ ;  /* 0x000000fffffff290 */ /* 0x000fe2000fffe0ff */
[----:B-1----:R-:W-:Y:S02]  /*6940*/  @P0 SHF.R.U32.HI R0, RZ, 0x10, R5 ;  /* 0x00000010ff000819 */ /* 0x002fe40000011605 */
        /* <DEDUP_REMOVED lines=12> */
[----:B------:R-:W2:Y:S01]  /*6a10*/  LDCU UR12, c[0x0][0xb20] ;  /* 0x00016400ff0c77ac */ /* 0x000ea20008000800 */
[----:B------:R-:W-:Y:S02]  /*6a20*/  UIMAD.WIDE.U32 UR4, UR53, UR59, URZ ;  /* 0x0000003b350472a5 */ /* 0x000fe4000f8e00ff */
[----:B------:R-:W-:Y:S02]  /*6a30*/  UIMAD.WIDE.U32 UR6, UR60, UR56, URZ ;  /* 0x000000383c0672a5 */ /* 0x000fe4000f8e00ff */
[----:B------:R-:W-:Y:S02]  /*6a40*/  UISETP.NE.AND UP0, UPT, UR58, 0x1, UPT ;  /* 0x000000013a00788c */ /* 0x000fe4000bf05270 */
[----:B------:R-:W-:Y:S02]  /*6a50*/  UIMAD.WIDE.U32 UR8, UR37, UR59, URZ ;  /* 0x0000003b250872a5 */ /* 0x000fe4000f8e00ff */
[----:B------:R-:W-:Y:S02]  /*6a60*/  UIMAD.WIDE.U32 UR10, UR38, UR56, URZ ;  /* 0x00000038260a72a5 */ /* 0x000fe4000f8e00ff */
[----:B------:R-:W-:Y:S02]  /*6a70*/  UISETP.NE.AND UP1, UPT, UR42, 0x1, UPT ;  /* 0x000000012a00788c */ /* 0x000fe4000bf25270 */
[----:B------:R-:W-:Y:S01]  /*6a80*/  UISETP.NE.AND UP2, UPT, UR45, 0x1, UPT ;  /* 0x000000012d00788c */ /* 0x000fe2000bf45270 */
[----:B------:R-:W-:Y:S02]  /*6a90*/  UMOV UR4, UR5 ;  /* 0x0000000500047c82 */ /* 0x000fe40008000000 */
[----:B--2---:R-:W-:Y:S03]  /*6aa0*/  USHF.R.U32.HI UR5, URZ, UR12, UR4 ;  /* 0x0000000cff057299 */ /* 0x004fe60008011604 */
[----:B------:R-:W-:Y:S02]  /*6ab0*/  UMOV UR4, UR7 ;  /* 0x0000000700047c82 */ /* 0x000fe40008000000 */
[----:B------:R-:W-:Y:S02]  /*6ac0*/  USHF.R.U32.HI UR7, URZ, UR57, UR4 ;  /* 0x00000039ff077299 */ /* 0x000fe40008011604 */
[----:B------:R-:W-:Y:S02]  /*6ad0*/  USEL UR4, UR53, UR5, !UP0 ;  /* 0x0000000535047287 */ /* 0x000fe4000c000000 */
[----:B------:R-:W-:Y:S01]  /*6ae0*/  USEL UR7, UR60, UR7, !UP1 ;  /* 0x000000073c077287 */ /* 0x000fe2000c800000 */
[----:B------:R-:W-:Y:S01]  /*6af0*/  UMOV UR5, UR9 ;  /* 0x0000000900057c82 */ /* 0x000fe20008000000 */
[----:B------:R-:W-:Y:S02]  /*6b00*/  UIMAD.WIDE.U32 UR8, UR4, UR40, URZ ;  /* 0x00000028040872a5 */ /* 0x000fe4000f8e00ff */
[----:B------:R-:W-:Y:S03]  /*6b10*/  USHF.R.U32.HI UR6, URZ, UR12, UR5 ;  /* 0x0000000cff067299 */ /* 0x000fe60008011605 */
[----:B------:R-:W-:Y:S01]  /*6b20*/  UMOV UR5, UR11 ;  /* 0x0000000b00057c82 */ /* 0x000fe20008000000 */
[----:B------:R-:W-:Y:S02]  /*6b30*/  UIMAD.WIDE.U32 UR10, UR7, UR40, URZ ;  /* 0x00000028070a72a5 */ /* 0x000fe4000f8e00ff */
[----:B------:R-:W-:Y:S02]  /*6b40*/  USHF.R.U32.HI UR12, URZ, UR57, UR5 ;  /* 0x00000039ff0c7299 */ /* 0x000fe40008011605 */
[----:B------:R-:W-:Y:S01]  /*6b50*/  USEL UR6, UR37, UR6, !UP0 ;  /* 0x0000000625067287 */ /* 0x000fe2000c000000 */
[----:B------:R-:W-:Y:S02]  /*6b60*/  UMOV UR5, UR9 ;  /* 0x0000000900057c82 */ /* 0x000fe40008000000 */
[----:B------:R-:W-:Y:S01]  /*6b70*/  UMOV UR10, UR11 ;  /* 0x0000000b000a7c82 */ /* 0x000fe20008000000 */
[----:B------:R-:W-:Y:S02]  /*6b80*/  @UP2 USHF.R.U32.HI UR4, URZ, UR41, UR5 ;  /* 0x00000029ff042299 */ /* 0x000fe40008011605 */
[----:B------:R-:W-:Y:S02]  /*6b90*/  @UP2 USHF.R.U32.HI UR7, URZ, UR41, UR10 ;  /* 0x00000029ff072299 */ /* 0x000fe4000801160a */
[----:B------:R-:W-:Y:S02]  /*6ba0*/  UIMAD UR4, UR45, UR4, URZ ;  /* 0x000000042d0472a4 */ /* 0x000fe4000f8e02ff */
        /* <DEDUP_REMOVED lines=8> */
[----:B------:R-:W-:Y:S02]  /*6c30*/  USEL UR11, UR6, UR4, !UP2 ;  /* 0x00000004060b7287 */ /* 0x000fe4000d000000 */
[----:B------:R-:W-:Y:S02]  /*6c40*/  UIADD3 UR8, UPT, UPT, -UR5, URZ, URZ ;  /* 0x000000ff05087290 */ /* 0x000fe4000fffe1ff */
[----:B------:R-:W-:Y:S01]  /*6c50*/  UIADD3 UR10, UPT, UPT, -UR11, URZ, URZ ;  /* 0x000000ff0b0a7290 */ /* 0x000fe2000fffe1ff */
[----:B------:R-:W-:Y:S01]  /*6c60*/  @!UP0 UMOV UR4, UR9 ;  /* 0x0000000900048c82 */ /* 0x000fe20008000000 */
[----:B------:R-:W-:Y:S02]  /*6c70*/  UIADD3 UR9, UPT, UPT, -UR6, URZ, URZ ;  /* 0x000000ff06097290 */ /* 0x000fe4000fffe1ff */
[----:B------:R-:W-:Y:S02]  /*6c80*/  @!UP0 USHF.R.U32.HI UR4, URZ, UR41, UR4 ;  /* 0x00000029ff048299 */ /* 0x000fe40008011604 */
[----:B------:R-:W-:Y:S02]  /*6c90*/  UIMAD UR10, UR45, UR10, UR6 ;  /* 0x0000000a2d0a72a4 */ /* 0x000fe4000f8e0206 */
[----:B------:R-:W-:Y:S04]  /*6ca0*/  @!UP0 USEL UR4, UR5, UR4, !UP2 ;  /* 0x0000000405048287 */ /* 0x000fe8000d000000 */
[----:B------:R-:W-:Y:S02]  /*6cb0*/  @!UP0 UIMAD UR10, UR7, UR10, UR4 ;  /* 0x0000000a070a82a4 */ /* 0x000fe4000f8e0204 */
[----:B------:R-:W-:Y:S02]  /*6cc0*/  @!UP0 UIADD3 UR11, UPT, UPT, UR11, -UR4, URZ ;  /* 0x800000040b0b8290 */ /* 0x000fe4000fffe0ff */
[----:B------:R-:W-:Y:S02]  /*6cd0*/  UIMAD UR7, UR42, UR8, UR38 ;  /* 0x000000082a0772a4 */ /* 0x000fe4000f8e0226 */
[----:B------:R-:W-:Y:S02]  /*6ce0*/  @!UP0 UIMAD UR6, UR11, UR45, UR5 ;  /* 0x0000002d0b0682a4 */ /* 0x000fe4000f8e0205 */
[----:B------:R-:W-:Y:S01]  /*6cf0*/  UIMAD UR4, UR58, UR9, UR37 ;  /* 0x000000093a0472a4 */ /* 0x000fe2000f8e0225 */
[----:B------:R-:W-:Y:S02]  /*6d00*/  @!UP0 UMOV UR5, UR10 ;  /* 0x0000000a00058c82 */ /* 0x000fe40008000000 */
[----:B------:R-:W-:Y:S02]  /*6d10*/  UIMAD UR38, UR5, UR42, UR7 ;  /* 0x0000002a052672a4 */ /* 0x000fe4000f8e0207 */
[----:B------:R-:W-:Y:S11]  /*6d20*/  UIMAD UR37, UR6, UR58, UR4 ;  /* 0x0000003a062572a4 */ /* 0x000ff6000f8e0204 */
[----:B------:R-:W-:Y:S01]  /*6d30*/  @!UPT UIADD3 URZ, UPT, UPT, URZ, URZ, URZ ;  /* 0x000000fffffff290 */ /* 0x000fe2000fffe0ff */
.L_x_125:
[----:B------:R-:W-:Y:S01]  /*6d40*/  UISETP.NE.AND UP0, UPT, UR39, 0x1, UPT ;  /* 0x000000012700788c */ /* 0x000fe2000bf05270 */
[----:B------:R-:W-:Y:S01]  /*6d50*/  LOP3.LUT P0, RZ, R52, 0x90, RZ, 0xc0, !PT ;  /* 0x0000009034ff7812 */ /* 0x000fe2000780c0ff */
[----:B------:R-:W-:Y:S01]  /*6d60*/  USHF.L.U32 UR50, UR20, 0x6, URZ ;  /* 0x0000000614327899 */ /* 0x000fe200080006ff */
[----:B------:R-:W-:Y:S01]  /*6d70*/  BSSY.RECONVERGENT B6, `(.L_x_126) ;  /* 0x0000034000067945 */ /* 0x000fe20003800200 */
[----:B------:R-:W-:Y:S01]  /*6d80*/  USHF.L.U32 UR49, UR24, 0x7, URZ ;  /* 0x0000000718317899 */ /* 0x000fe200080006ff */
[----:B------:R-:W-:Y:S06]  /*6d90*/  IADD3 R55, PT, PT, R55, 0x1, RZ ;  /* 0x0000000137377810 */ /* 0x000fec0007ffe0ff */
[----:B------:R-:W2:Y:S01]  /*6da0*/  @!UP0 LDCU.128 UR12, c[0x0][0xb10] ;  /* 0x00016200ff0c87ac */ /* 0x000ea20008000c00 */
[----:B------:R-:W3:Y:S01]  /*6db0*/  @!UP0 LDCU UR5, c[0x0][0xb0c] ;  /* 0x00016180ff0587ac */ /* 0x000ee20008000800 */
[----:B------:R-:W4:Y:S01]  /*6dc0*/  @!UP0 LDCU UR10, c[0x0][0xb20] ;  /* 0x00016400ff0a87ac */ /* 0x000f220008000800 */
[----:B--2---:R-:W-:Y:S02]  /*6dd0*/  UIMAD.WIDE.U32 UR8, UR38, UR12, URZ ;  /* 0x0000000c260872a5 */ /* 0x004fe4000f8e00ff */
[----:B------:R-:W-:Y:S02]  /*6de0*/  UIMAD.WIDE.U32 UR6, UR37, UR15, URZ ;  /* 0x0000000f250672a5 */ /* 0x000fe4000f8e00ff */
[----:B------:R-:W-:Y:S03]  /*6df0*/  @!UP0 UISETP.NE.AND UP1, UPT, UR14, 0x1, UPT ;  /* 0x000000010e00888c */ /* 0x000fe6000bf25270 */
[----:B------:R-:W-:Y:S01]  /*6e00*/  @!UP0 UMOV UR4, UR9 ;  /* 0x0000000900048c82 */ /* 0x000fe20008000000 */
[----:B---3--:R-:W-:Y:S02]  /*6e10*/  @!UP0 UISETP.NE.AND UP2, UPT, UR5, 0x1, UPT ;  /* 0x000000010500888c */ /* 0x008fe4000bf45270 */
[----:B------:R-:W-:Y:S01]  /*6e20*/  @!UP0 USHF.R.U32.HI UR4, URZ, UR13, UR4 ;  /* 0x0000000dff048299 */ /* 0x000fe20008011604 */
[----:B------:R-:W-:Y:S02]  /*6e30*/  @!UP0 UMOV UR6, UR7 ;  /* 0x0000000700068c82 */ /* 0x000fe40008000000 */
[----:B----4-:R-:W-:Y:S02]  /*6e40*/  @!UP0 USHF.R.U32.HI UR6, URZ, UR10, UR6 ;  /* 0x0000000aff068299 */ /* 0x010fe40008011606 */
[----:B------:R-:W-:Y:S02]  /*6e50*/  @!UP0 USEL UR7, UR38, UR4, !UP2 ;  /* 0x0000000426078287 */ /* 0x000fe4000d000000 */
[----:B------:R-:W-:Y:S04]  /*6e60*/  @!UP0 USEL UR6, UR37, UR6, !UP1 ;  /* 0x0000000625068287 */ /* 0x000fe8000c800000 */
[----:B------:R-:W-:Y:S02]  /*6e70*/  @!UP0 UIADD3 UR4, UPT, UPT, -UR7, UR6, URZ ;  /* 0x0000000607048290 */ /* 0x000fe4000fffe1ff */
[----:B------:R-:W-:Y:S02]  /*6e80*/  @!UP0 UIADD3 UR6, UPT, UPT, UR7, -UR6, URZ ;  /* 0x8000000607068290 */ /* 0x000fe4000fffe0ff */
[----:B------:R-:W-:Y:S02]  /*6e90*/  @!UP0 UIMAD UR38, UR4, UR5, UR38 ;  /* 0x00000005042682a4 */ /* 0x000fe4000f8e0226 */
[----:B------:R-:W-:Y:S01]  /*6ea0*/  @!UP0 UIMAD UR37, UR6, UR14, UR37 ;  /* 0x0000000e062582a4 */ /* 0x000fe2000f8e0225 */
[----:B------:R-:W-:Y:S11]  /*6eb0*/  @!P0 BRA `(.L_x_127) ;  /* 0x00000000007c8947 */ /* 0x000ff60003800000 */
[----:B------:R-:W2:Y:S01]  /*6ec0*/  LDCU.64 UR8, c[0x4][0x80] ;  /* 0x01001000ff0877ac */ /* 0x000ea20008000a00 */
[----:B------:R-:W-:Y:S01]  /*6ed0*/  MOV R2, 0x0 ;  /* 0x0000000000027802 */ /* 0x000fe20000000f00 */
[----:B------:R-:W-:Y:S02]  /*6ee0*/  HFMA2 R12, -RZ, RZ, 0, 5.9604644775390625e-08 ;  /* 0x00000001ff0c7431 */ /* 0x000fe400000001ff */
[----:B------:R-:W-:Y:S01]  /*6ef0*/  IMAD.MOV.U32 R8, RZ, RZ, 0x70 ;  /* 0x00000070ff087424 */ /* 0x000fe200078e00ff */
[----:B------:R3:W4:Y:S01]  /*6f00*/  LDC.64 R14, c[0x4][R2] ;  /* 0x01000000020e7b82 */ /* 0x0007220000000a00 */
[----:B------:R-:W1:Y:S01]  /*6f10*/  LDCU.64 UR6, c[0x4][0x88] ;  /* 0x01001100ff0677ac */ /* 0x000e620008000a00 */
[----:B------:R-:W-:Y:S01]  /*6f20*/  IMAD.MOV.U32 R13, RZ, RZ, RZ ;  /* 0x000000ffff0d7224 */ /* 0x000fe200078e00ff */
[----:B------:R-:W1:Y:S01]  /*6f30*/  LDCU.64 UR4, c[0x4][0x8] ;  /* 0x01000100ff0477ac */ /* 0x000e620008000a00 */
[----:B--2---:R-:W-:Y:S01]  /*6f40*/  MOV R5, UR9 ;  /* 0x0000000900057c02 */ /* 0x004fe20008000f00 */
[----:B------:R-:W-:Y:S01]  /*6f50*/  IMAD.U32 R4, RZ, RZ, UR8 ;  /* 0x00000008ff047e24 */ /* 0x000fe2000f8e00ff */
[----:B-1----:R-:W-:Y:S01]  /*6f60*/  MOV R7, UR7 ;  /* 0x0000000700077c02 */ /* 0x002fe20008000f00 */
[----:B------:R-:W-:Y:S01]  /*6f70*/  IMAD.U32 R6, RZ, RZ, UR6 ;  /* 0x00000006ff067e24 */ /* 0x000fe2000f8e00ff */
[----:B------:R-:W-:Y:S01]  /*6f80*/  MOV R11, UR5 ;  /* 0x00000005000b7c02 */ /* 0x000fe20008000f00 */
[----:B------:R-:W-:Y:S02]  /*6f90*/  IMAD.U32 R10, RZ, RZ, UR4 ;  /* 0x00000004ff0a7e24 */ /* 0x000fe4000f8e00ff */
[----:B------:R-:W-:Y:S07]  /*6fa0*/  LEPC R20, `(.L_x_128) ;  /* 0x000000001014794e */ /* 0x000fee0000000000 */
[----:B---345:R-:W-:Y:S05]  /*6fb0*/  CALL.ABS.NOINC R14 ;  /* 0x000000000e007343 */ /* 0x038fea0003c00000 */
.L_x_128:
[----:B------:R-:W1:Y:S01]  /*6fc0*/  LDCU.64 UR8, c[0x4][0x80] ;  /* 0x01001000ff0877ac */ /* 0x000e620008000a00 */
[----:B------:R-:W2:Y:S01]  /*6fd0*/  LDC.64 R2, c[0x4][R2] ;  /* 0x0100000002027b82 */ /* 0x000ea20000000a00 */
[----:B------:R-:W-:Y:S02]  /*6fe0*/  HFMA2 R12, -RZ, RZ, 0, 5.9604644775390625e-08 ;  /* 0x00000001ff0c7431 */ /* 0x000fe400000001ff */
[----:B------:R-:W-:Y:S02]  /*6ff0*/  IMAD.MOV.U32 R8, RZ, RZ, 0x70 ;  /* 0x00000070ff087424 */ /* 0x000fe400078e00ff */
[----:B------:R-:W-:Y:S01]  /*7000*/  IMAD.MOV.U32 R13, RZ, RZ, RZ ;  /* 0x000000ffff0d7224 */ /* 0x000fe200078e00ff */
[----:B------:R-:W3:Y:S01]  /*7010*/  LDCU.64 UR6, c[0x4][0x88] ;  /* 0x01001100ff0677ac */ /* 0x000ee20008000a00 */
[----:B------:R-:W4:Y:S01]  /*7020*/  LDCU.64 UR4, c[0x4][0x8] ;  /* 0x01000100ff0477ac */ /* 0x000f220008000a00 */
[----:B-1----:R-:W-:Y:S02]  /*7030*/  MOV R4, UR8 ;  /* 0x0000000800047c02 */ /* 0x002fe40008000f00 */
[----:B------:R-:W-:Y:S02]  /*7040*/  MOV R5, UR9 ;  /* 0x0000000900057c02 */ /* 0x000fe40008000f00 */
[----:B---3--:R-:W-:Y:S01]  /*7050*/  MOV R7, UR7 ;  /* 0x0000000700077c02 */ /* 0x008fe20008000f00 */
[----:B------:R-:W-:Y:S01]  /*7060*/  IMAD.U32 R6, RZ, RZ, UR6 ;  /* 0x00000006ff067e24 */ /* 0x000fe2000f8e00ff */
[----:B----4-:R-:W-:Y:S01]  /*7070*/  MOV R11, UR5 ;  /* 0x00000005000b7c02 */ /* 0x010fe20008000f00 */
[----:B------:R-:W-:Y:S02]  /*7080*/  IMAD.U32 R10, RZ, RZ, UR4 ;  /* 0x00000004ff0a7e24 */ /* 0x000fe4000f8e00ff */
[----:B------:R-:W-:Y:S07]  /*7090*/  LEPC R20, `(.L_x_127) ;  /* 0x000000001014794e */ /* 0x000fee0000000000 */
[----:B--2---:R-:W-:Y:S05]  /*70a0*/  CALL.ABS.NOINC R2 ;  /* 0x0000000002007343 */ /* 0x004fea0003c00000 */
.L_x_127:
[----:B------:R-:W-:Y:S05]  /*70b0*/  BSYNC.RECONVERGENT B6 ;  /* 0x0000000000067941 */ /* 0x000fea0003800200 */
.L_x_126:
[----:B------:R-:W-:Y:S02]  /*70c0*/  R2UR UR6, R51 ;  /* 0x00000000330672ca */ /* 0x000fe400000e0000 */
[----:B------:R-:W-:Y:S02]  /*70d0*/  R2UR UR5, R49 ;  /* 0x00000000310572ca */ /* 0x000fe400000e0000 */
[----:B------:R-:W-:Y:S02]  /*70e0*/  R2UR UR4, R48 ;  /* 0x00000000300472ca */ /* 0x000fe400000e0000 */
[----:B------:R-:W-:Y:S02]  /*70f0*/  ISETP.NE.U32.AND P4, PT, R42, RZ, PT ;  /* 0x000000ff2a00720c */ /* 0x000fe40003f85070 */
[----:B------:R-:W-:Y:S02]  /*7100*/  ISETP.NE.U32.AND P2, PT, RZ, UR54, PT ;  /* 0x00000036ff007c0c */ /* 0x000fe4000bf45070 */
[----:B------:R-:W-:Y:S02]  /*7110*/  ISETP.NE.AND.EX P4, PT, R43, RZ, PT, P4 ;  /* 0x000000ff2b00720c */ /* 0x000fe40003f85340 */
[----:B------:R-:W-:Y:S01]  /*7120*/  ISETP.NE.AND.EX P2, PT, RZ, UR55, PT, P2 ;  /* 0x00000037ff007c0c */ /* 0x000fe2000bf45320 */
[----:B------:R-:W-:Y:S02]  /*7130*/  UISETP.NE.AND UP2, UPT, UR6, URZ, UPT ;  /* 0x000000ff0600728c */ /* 0x000fe4000bf45270 */
[----:B------:R-:W-:Y:S04]  /*7140*/  UISETP.NE.U32.AND UP0, UPT, UR5, URZ, UPT ;  /* 0x000000ff0500728c */ /* 0x000fe8000bf05070 */
[----:B------:R-:W-:Y:S01]  /*7150*/  UISETP.NE.AND.EX UP1, UPT, UR4, URZ, UPT, UP0 ;  /* 0x000000ff0400728c */ /* 0x000fe2000bf25300 */
[----:B------:R-:W-:Y:S01]  /*7160*/  PLOP3.LUT P1, PT, PT, PT, UP2, 0x80, 0x8 ;  /* 0x000000000008781c */ /* 0x000fe20003f2f028 */
[----:B------:R-:W-:Y:S03]  /*7170*/  UPLOP3.LUT UP0, UPT, UPT, UPT, UPT, 0x40, 0x4 ;  /* 0x000000000004789c */ /* 0x000fe60003f0e870 */
[----:B------:R-:W-:Y:S06]  /*7180*/  @UP2 UPLOP3.LUT UP0, UPT, UPT, UPT, UP1, 0x80, 0x8 ;  /* 0x000000000008289c */ /* 0x000fec0003f0f010 */
[----:B------:R-:W-:Y:S01]  /*7190*/  PLOP3.LUT P0, PT, PT, PT, UP0, 0x80, 0x8 ;  /* 0x000000000008781c */ /* 0x000fe20003f0f008 */
[----:B------:R-:W-:Y:S01]  /*71a0*/  @!UPT UIADD3 URZ, UPT, UPT, URZ, URZ, URZ ;  /* 0x000000fffffff290 */ /* 0x000fe2000fffe0ff */
[----:B------:R-:W-:Y:S11]  /*71b0*/  BRA.U !UP1, `(.L_x_129) ;  /* 0x0000000109407547 */ /* 0x000ff6000b800000 */
[----:B------:R-:W-:Y:S01]  /*71c0*/  UISETP.NE.U32.AND UP0, UPT, UR54, URZ, UPT ;  /* 0x000000ff3600728c */ /* 0x000fe2000bf05070 */
[----:B------:R-:W-:Y:S01]  /*71d0*/  R2UR UR6, R49 ;  /* 0x00000000310672ca */ /* 0x000fe200000e0000 */
[----:B------:R-:W2:Y:S01]  /*71e0*/  LDCU.64 UR8, c[0x0][0x358] ;  /* 0x00006b00ff0877ac */ /* 0x000ea20008000a00 */
[----:B------:R-:W-:Y:S02]  /*71f0*/  HFMA2 R46, -RZ, RZ, 0, 5.9604644775390625e-08 ;  /* 0x00000001ff2e7431 */ /* 0x000fe400000001ff */
[----:B-1----:R-:W-:Y:S01]  /*7200*/  IMAD.MOV.U32 R0, RZ, RZ, 0x1 ;  /* 0x00000001ff007424 */ /* 0x002fe200078e00ff */
[----:B------:R-:W-:Y:S06]  /*7210*/  UISETP.NE.AND.EX UP0, UPT, UR55, URZ, UPT, UP0 ;  /* 0x000000ff3700728c */ /* 0x000fec000bf05300 */
[----:B------:R-:W-:Y:S05]  /*7220*/  PLOP3.LUT P3, PT, PT, PT, UP0, 0x80, 0x8 ;  /* 0x000000000008781c */ /* 0x000fea0003f6f008 */
[----:B------:R-:W1:Y:S01]  /*7230*/  @UP0 LDCU.64 UR4, c[0x0][0x888] ;  /* 0x00011100ff0407ac */ /* 0x000e620008000a00 */
[----:B------:R-:W-:Y:S07]  /*7240*/  @UP0 UIMAD UR6, UR36, UR6, URZ ;  /* 0x00000006240602a4 */ /* 0x000fee000f8e02ff */
[----:B------:R-:W-:Y:S01]  /*7250*/  @!P3 PRMT R46, R0, 0x7610, R46 ;  /* 0x00007610002eb816 */ /* 0x000fe2000000002e */
[----:B-1----:R-:W-:Y:S06]  /*7260*/  @UP0 UIMAD.WIDE UR4, UR6, 0x4, UR4 ;  /* 0x00000004060408a5 */ /* 0x002fec000f8e0204 */
[----:B------:R-:W-:Y:S02]  /*7270*/  IMAD.U32 R2, RZ, RZ, UR4 ;  /* 0x00000004ff027e24 */ /* 0x000fe4000f8e00ff */
[----:B------:R-:W-:Y:S03]  /*7280*/  IMAD.U32 R3, RZ, RZ, UR5 ;  /* 0x00000005ff037e24 */ /* 0x000fe6000f8e00ff */
[----:B------:R-:W1:Y:S02]  /*7290*/  @!UP0 LDCU UR4, c[0x0][0x880] ;  /* 0x00011000ff0487ac */ /* 0x000e640008000800 */
[----:B--2--5:R2:W5:Y:S02]  /*72a0*/  @P3 LDG.E R27, desc[UR8][R2.64] ;  /* 0x00000008021b3981 */ /* 0x024564000c1e1900 */
[----:B-12---:R-:W-:Y:S02]  /*72b0*/  @!P3 MOV R27, UR4 ;  /* 0x00000004001bbc02 */ /* 0x006fe40008000f00 */
.L_x_129:
[----:B------:R-:W-:Y:S05]  /*72c0*/  @!P4 BRA `(.L_x_130) ;  /* 0x000000000024c947 */ /* 0x000fea0003800000 */
[----:B------:R-:W-:Y:S01]  /*72d0*/  ISETP.NE.U32.AND P3, PT, R40, RZ, PT ;  /* 0x000000ff2800720c */ /* 0x000fe20003f65070 */
[----:B------:R-:W2:Y:S03]  /*72e0*/  LDCU.64 UR4, c[0x0][0x358] ;  /* 0x00006b00ff0477ac */ /* 0x000ea60008000a00 */
[----:B------:R-:W-:Y:S11]  /*72f0*/  ISETP.NE.AND.EX P3, PT, R41, RZ, PT, P3 ;  /* 0x000000ff2900720c */ /* 0x000ff60003f65330 */
[----:B------:R-:W-:Y:S02]  /*7300*/  @!UPT UIADD3 URZ, UPT, UPT, URZ, URZ, URZ ;  /* 0x000000fffffff290 */ /* 0x000fe4000fffe0ff */
[----:B------:R-:W3:Y:S01]  /*7310*/  @P3 LDC.64 R2, c[0x0][0x8a8] ;  /* 0x00022a00ff023b82 */ /* 0x000ee20000000a00 */
[----:B-1----:R-:W-:Y:S04]  /*7320*/  @P3 IMAD R0, R42, UR36, RZ ;  /* 0x000000242a003c24 */ /* 0x002fe8000f8e02ff */
[----:B---3--:R-:W-:Y:S05]  /*7330*/  @P3 IMAD.WIDE R2, R0, 0x4, R2 ;  /* 0x0000000400023825 */ /* 0x008fea00078e0202 */
[----:B--2--5:R2:W5:Y:S02]  /*7340*/  @P3 LDG.E R24, desc[UR4][R2.64] ;  /* 0x0000000402183981 */ /* 0x024564000c1e1900 */
[----:B--2---:R-:W3:Y:S02]  /*7350*/  @!P3 LDC R24, c[0x0][0x8a0] ;  /* 0x00022800ff18bb82 */ /* 0x004ee40000000800 */
.L_x_130:
[----:B-----5:R-:W-:Y:S01]  /*7360*/  FSETP.NEU.AND P3, PT, R27, RZ, PT ;  /* 0x000000ff1b00720b */ /* 0x020fe20003f6d000 */
[----:B------:R-:W-:Y:S01]  /*7370*/  IMAD.SHL.U32 R56, R44, 0x2, RZ ;  /* 0x000000022c387824 */ /* 0x000fe200078e00ff */
[----:B------:R-:W-:Y:S01]  /*7380*/  SEL R3, RZ, 0xffffffff, P2 ;  /* 0xffffffffff037807 */ /* 0x000fe20001000000 */
[----:B------:R-:W-:Y:S01]  /*7390*/  BSSY B1, `(.L_x_131) ;  /* 0x0000034000017945 */ /* 0x000fe20003800000 */
[----:B------:R-:W-:Y:S01]  /*73a0*/  @P1 LOP3.LUT P2, RZ, R46, 0xff, RZ, 0xc0, !PT ;  /* 0x000000ff2eff1812 */ /* 0x000fe2000784c0ff */
[----:B------:R-:W-:Y:S01]  /*73b0*/  IMAD.MOV.U32 R63, RZ, RZ, 0x1 ;  /* 0x00000001ff3f7424 */ /* 0x000fe200078e00ff */
[----:B-1----:R-:W-:Y:S01]  /*73c0*/  @P1 SEL R0, RZ, 0xffffffff, P3 ;  /* 0xffffffffff001807 */ /* 0x002fe20001800000 */
[C---:B------:R-:W-:Y:S01]  /*73d0*/  IMAD R25, R22.reuse, 0x40, R23 ;  /* 0x0000004016197824 */ /* 0x040fe200078e0217 */
[----:B------:R-:W-:Y:S01]  /*73e0*/  LOP3.LUT R59, R59, 0x1, RZ, 0x3c, !PT ;  /* 0x000000013b3b7812 */ /* 0x000fe200078e3cff */
[----:B------:R-:W-:Y:S01]  /*73f0*/  IMAD.MOV.U32 R26, RZ, RZ, RZ ;  /* 0x000000ffff1a7224 */ /* 0x000fe200078e00ff */
[C---:B------:R-:W-:Y:S02]  /*7400*/  @P0 SEL R0, R3.reuse, R0, !P2 ;  /* 0x0000000003000207 */ /* 0x040fe40005000000 */
[----:B------:R-:W-:Y:S02]  /*7410*/  CS2R R38, SRZ ;  /* 0x0000000000267805 */ /* 0x000fe4000001ff00 */
[----:B------:R-:W-:Y:S02]  /*7420*/  LEA R53, R22, UR43, 0x3 ;  /* 0x0000002b16357c11 */ /* 0x000fe4000f8e18ff */
[----:B------:R-:W-:Y:S02]  /*7430*/  CS2R R36, SRZ ;  /* 0x0000000000247805 */ /* 0x000fe4000001ff00 */
[----:B------:R-:W-:Y:S02]  /*7440*/  @P1 LOP3.LUT R0, R0, 0x1, RZ, 0xc0, !PT ;  /* 0x0000000100001812 */ /* 0x000fe400078ec0ff */
[----:B------:R-:W-:Y:S02]  /*7450*/  CS2R R30, SRZ ;  /* 0x00000000001e7805 */ /* 0x000fe4000001ff00 */
[----:B------:R-:W-:Y:S02]  /*7460*/  PLOP3.LUT P2, PT, PT, PT, UP1, 0x80, 0x8 ;  /* 0x000000000008781c */ /* 0x000fe40003f4f018 */
[----:B------:R-:W-:Y:S02]  /*7470*/  CS2R R28, SRZ ;  /* 0x00000000001c7805 */ /* 0x000fe4000001ff00 */
[----:B------:R-:W-:Y:S01]  /*7480*/  ISETP.NE.U32.OR P6, PT, R0, 0x1, !P1 ;  /* 0x000000010000780c */ /* 0x000fe20004fc5470 */
[----:B------:R-:W-:Y:S01]  /*7490*/  VIADD R62, R56, UR43 ;  /* 0x0000002b383e7c36 */ /* 0x000fe20008000000 */
[----:B------:R-:W-:Y:S02]  /*74a0*/  LOP3.LUT P4, R54, R46, 0xff, RZ, 0xc0, !PT ;  /* 0x000000ff2e367812 */ /* 0x000fe4000788c0ff */
[----:B------:R-:W-:Y:S02]  /*74b0*/  SEL R2, RZ, 0xffffffff, P3 ;  /* 0xffffffffff027807 */ /* 0x000fe40001800000 */
[----:B------:R-:W-:Y:S03]  /*74c0*/  P2R R61, PR, RZ, 0x40 ;  /* 0x00000040ff3d7803 */ /* 0x000fe60000000000 */
[----:B------:R-:W-:Y:S04]  /*74d0*/  @P2 SEL R2, R3, R2, !P4 ;  /* 0x0000000203022207 */ /* 0x000fe80006000000 */
[----:B------:R-:W-:Y:S02]  /*74e0*/  @P6 SHF.L.U32 R0, R59, 0x1f, RZ ;  /* 0x0000001f3b006819 */ /* 0x000fe400000006ff */
[----:B------:R-:W-:Y:S02]  /*74f0*/  LOP3.LUT R2, R2, 0x1, RZ, 0xc0, !PT ;  /* 0x0000000102027812 */ /* 0x000fe400078ec0ff */
[----:B------:R1:W2:Y:S02]  /*7500*/  @P6 SYNCS.PHASECHK.TRANS64.TRYWAIT P1, [UR43+0x1a0], R0 ;  /* 0x0001a000ff0065a7 */ /* 0x0002a4000802112b */
[----:B------:R-:W-:Y:S04]  /*7510*/  ISETP.NE.U32.AND P5, PT, R2, 0x1, PT ;  /* 0x000000010200780c */ /* 0x000fe80003fa5070 */
[----:B------:R-:W-:Y:S02]  /*7520*/  P2R R64, PR, RZ, 0x20 ;  /* 0x00000020ff407803 */ /* 0x000fe40000000000 */
[----:B-1----:R-:W-:Y:S04]  /*7530*/  SHF.L.U32 R0, R58, 0x1f, RZ ;  /* 0x0000001f3a007819 */ /* 0x002fe800000006ff */
[----:B------:R1:W4:Y:S01]  /*7540*/  SYNCS.PHASECHK.TRANS64.TRYWAIT P0, [R53+URZ+0x210], R0 ;  /* 0x00021000350075a7 */ /* 0x00032200080011ff */
[----:B--2---:R-:W-:Y:S01]  /*7550*/  @P6 SEL R63, RZ, 0x1, !P1 ;  /* 0x00000001ff3f6807 */ /* 0x004fe20004800000 */
[----:B-1----:R-:W-:Y:S06]  /*7560*/  @!P6 BRA `(.L_x_132) ;  /* 0x000000000058e947 */ /* 0x002fec0003800000 */
[C---:B------:R-:W-:Y:S01]  /*7570*/  VIADD R2, R62.reuse, 0x300 ;  /* 0x000003003e027836 */ /* 0x040fe20000000000 */
[----:B------:R-:W-:Y:S01]  /*7580*/  LOP3.LUT P6, RZ, R45, 0x40, RZ, 0xc0, !PT ;  /* 0x000000402dff7812 */ /* 0x000fe200078cc0ff */
[----:B------:R-:W-:Y:S01]  /*7590*/  BSSY B0, `(.L_x_133) ;  /* 0x000000e000007945 */ /* 0x000fe20003800000 */
[----:B------:R-:W-:Y:S01]  /*75a0*/  ISETP.NE.AND P2, PT, R63, RZ, PT ;  /* 0x000000ff3f00720c */ /* 0x000fe20003f45270 */
[----:B------:R-:W-:Y:S01]  /*75b0*/  @P5 VIADD R4, R62, 0x310 ;  /* 0x000003103e045836 */ /* 0x000fe20000000000 */
[----:B------:R-:W-:Y:S01]  /*75c0*/  PLOP3.LUT P1, PT, PT, PT, PT, 0x8, 0x80 ;  /* 0x000000000080781c */ /* 0x000fe20003f2e170 */
[----:B------:R-:W-:Y:S01]  /*75d0*/  IMAD.MOV.U32 R39, RZ, RZ, RZ ;  /* 0x000000ffff277224 */ /* 0x000fe200078e00ff */
[----:B------:R-:W-:Y:S02]  /*75e0*/  @P5 PLOP3.LUT P1, PT, P6, PT, PT, 0x80, 0x8 ;  /* 0x000000000008581c */ /* 0x000fe4000372f070 */
[----:B------:R-:W-:Y:S02]  /*75f0*/  CS2R R36, SRZ ;  /* 0x0000000000247805 */ /* 0x000fe4000001ff00 */
[----:B------:R-:W-:Y:S02]  /*7600*/  CS2R R30, SRZ ;  /* 0x00000000001e7805 */ /* 0x000fe4000001ff00 */
[----:B------:R-:W-:Y:S07]  /*7610*/  CS2R R28, SRZ ;  /* 0x00000000001c7805 */ /* 0x000fee000001ff00 */
[----:B------:R-:W-:Y:S01]  /*7620*/  @P1 VIADD R4, R2, 0xfffffff0 ;  /* 0xfffffff002041836 */ /* 0x000fe20000000000 */
[----:B------:R-:W-:Y:S06]  /*7630*/  @P2 BRA `(.L_x_134) ;  /* 0x00000000000c2947 */ /* 0x000fec0003800000 */
[----:B------:R-:W-:Y:S04]  /*7640*/  SHF.L.U32 R3, R59, 0x1f, RZ ;  /* 0x0000001f3b037819 */ /* 0x000fe800000006ff */
[----:B------:R-:W1:Y:S02]  /*7650*/  SYNCS.PHASECHK.TRANS64.TRYWAIT P1, [UR43+0x1a0], R3 ;  /* 0x0001a003ff0075a7 */ /* 0x000e64000802112b */
[----:B-1----:R-:W-:Y:S05]  /*7660*/  @!P1 BRA `(.L_x_135) ;  /* 0x00000038005c9947 */ /* 0x002fea0003800000 */
.L_x_134:
[----:B------:R-:W-:Y:S05]  /*7670*/  BSYNC B0 ;  /* 0x0000000000007941 */ /* 0x000fea0003800000 */
.L_x_133:
[----:B------:R-:W-:Y:S01]  /*7680*/  ISETP.NE.AND P1, PT, R64, RZ, PT ;  /* 0x000000ff4000720c */ /* 0x000fe20003f25270 */
[----:B------:R-:W-:Y:S11]  /*7690*/  HFMA2 R26, -RZ, RZ, 0, 5.9604644775390625e-08 ;  /* 0x00000001ff1a7431 */ /* 0x000ff600000001ff */
[----:B------:R-:W-:Y:S01]  /*76a0*/  @!UPT UIADD3 URZ, UPT, UPT, URZ, URZ, URZ ;  /* 0x000000fffffff290 */ /* 0x000fe2000fffe0ff */
[----:B------:R2:W1:Y:S04]  /*76b0*/  @P1 LDS.128 R36, [R4] ;  /* 0x0000000004241984 */ /* 0x0004680000000c00 */
[----:B------:R2:W1:Y:S02]  /*76c0*/  @P1 LDS.128 R28, [R56+UR43+0x300] ;  /* 0x0003002b381c1984 */ /* 0x0004640008000c00 */
.L_x_132:
[----:B------:R-:W-:Y:S05]  /*76d0*/  BSYNC B1 ;  /* 0x0000000000017941 */ /* 0x000fea0003800000 */
.L_x_131:
[----:B-1----:R-:W-:Y:S04]  /*76e0*/  SHF.R.U32.HI R2, RZ, 0x15, R25 ;  /* 0x00000015ff027819 */ /* 0x002fe80000011619 */
[----:B------:R-:W-:Y:S01]  /*76f0*/  LOP3.LUT P1, RZ, R2, 0x3, R47, 0x48, !PT ;  /* 0x0000000302ff7812 */ /* 0x000fe2000782482f */
[----:B------:R-:W-:Y:S01]  /*7700*/  @!UPT UIADD3 URZ, UPT, UPT, URZ, URZ, URZ ;  /* 0x000000fffffff290 */ /* 0x000fe2000fffe0ff */
[----:B----4-:R-:W-:Y:S11]  /*7710*/  @P0 BRA `(.L_x_136) ;  /* 0x0000000000080947 */ /* 0x010ff60003800000 */
[----:B------:R-:W1:Y:S02]  /*7720*/  SYNCS.PHASECHK.TRANS64.TRYWAIT P0, [R53+URZ+0x210], R0 ;  /* 0x00021000350075a7 */ /* 0x000e6400080011ff */
[----:B-1----:R-:W-:Y:S05]  /*7730*/  @!P0 BRA `(.L_x_137) ;  /* 0x0000003800408947 */ /* 0x002fea0003800000 */
.L_x_136:
[----:B------:R-:W-:Y:S05]  /*7740*/  @!P1 BRA `(.L_x_138) ;  /* 0x0000000000409947 */ /* 0x000fea0003800000 */
[----:B------:R-:W4:Y:S01]  /*7750*/  LDCU.64 UR8, c[0x4][0x70] ;  /* 0x01000e00ff0877ac */ /* 0x000f220008000a00 */
[----:B------:R-:W-:Y:S01]  /*7760*/  MOV R3, 0x0 ;  /* 0x0000000000037802 */ /* 0x000fe20000000f00 */
[----:B------:R-:W-:Y:S02]  /*7770*/  HFMA2 R12, -RZ, RZ, 0, 5.9604644775390625e-08 ;  /* 0x00000001ff0c7431 */ /* 0x000fe400000001ff */
[----:B------:R-:W-:Y:S02]  /*7780*/  IMAD.MOV.U32 R8, RZ, RZ, 0x192 ;  /* 0x00000192ff087424 */ /* 0x000fe400078e00ff */
[----:B------:R-:W-:Y:S01]  /*7790*/  IMAD.MOV.U32 R13, RZ, RZ, RZ ;  /* 0x000000ffff0d7224 */ /* 0x000fe200078e00ff */
[----:B------:R-:W5:Y:S01]  /*77a0*/  LDCU.64 UR6, c[0x4][0x78] ;  /* 0x01000f00ff0677ac */ /* 0x000f620008000a00 */
[----:B------:R-:W1:Y:S01]  /*77b0*/  LDC.64 R2, c[0x4][R3] ;  /* 0x0100000003027b82 */ /* 0x000e620000000a00 */
[----:B------:R-:W3:Y:S01]  /*77c0*/  LDCU.64 UR4, c[0x4][0x10] ;  /* 0x01000200ff0477ac */ /* 0x000ee20008000a00 */
[----:B----4-:R-:W-:Y:S01]  /*77d0*/  MOV R5, UR9 ;  /* 0x0000000900057c02 */ /* 0x010fe20008000f00 */
[----:B--2---:R-:W-:Y:S01]  /*77e0*/  IMAD.U32 R4, RZ, RZ, UR8 ;  /* 0x00000008ff047e24 */ /* 0x004fe2000f8e00ff */
[----:B-----5:R-:W-:Y:S01]  /*77f0*/  MOV R7, UR7 ;  /* 0x0000000700077c02 */ /* 0x020fe20008000f00 */
[----:B------:R-:W-:Y:S01]  /*7800*/  IMAD.U32 R6, RZ, RZ, UR6 ;  /* 0x00000006ff067e24 */ /* 0x000fe2000f8e00ff */
[----:B---3--:R-:W-:Y:S01]  /*7810*/  MOV R11, UR5 ;  /* 0x00000005000b7c02 */ /* 0x008fe20008000f00 */
[----:B------:R-:W-:Y:S02]  /*7820*/  IMAD.U32 R10, RZ, RZ, UR4 ;  /* 0x00000004ff0a7e24 */ /* 0x000fe4000f8e00ff */
[----:B------:R-:W-:Y:S07]  /*7830*/  LEPC R20, `(.L_x_138) ;  /* 0x000000001014794e */ /* 0x000fee0000000000 */
[----:B-1----:R-:W-:Y:S05]  /*7840*/  CALL.ABS.NOINC R2 ;  /* 0x0000000002007343 */ /* 0x002fea0003c00000 */
.L_x_138:
[----:B------:R-:W-:Y:S01]  /*7850*/  SHF.L.U32 R3, R28, 0x10, RZ ;  /* 0x000000101c037819 */ /* 0x000fe200000006ff */
[----:B------:R-:W-:Y:S05]  /*7860*/  WARPSYNC.ALL ;  /* 0x0000000000007948 */ /* 0x000fea0003800000 */
[----:B------:R-:W-:Y:S01]  /*7870*/  R2UR UR4, R25 ;  /* 0x00000000190472ca */ /* 0x000fe200000e0000 */
[----:B------:R-:W-:Y:S01]  /*7880*/  BSSY.RECONVERGENT B0, `(.L_x_139) ;  /* 0x0000057000007945 */ /* 0x000fe20003800200 */
[C---:B------:R-:W-:Y:S02]  /*7890*/  SHF.L.U32 R20, R29.reuse, 0x10, RZ ;  /* 0x000000101d147819 */ /* 0x040fe400000006ff */
[----:B------:R-:W-:Y:S02]  /*78a0*/  LOP3.LUT R21, R29, 0xffff0000, RZ, 0xc0, !PT ;  /* 0xffff00001d157812 */ /* 0x000fe400078ec0ff */
[----:B------:R-:W-:Y:S02]  /*78b0*/  MOV R65, 0x10 ;  /* 0x0000001000417802 */ /* 0x000fe40000000f00 */
[----:B------:R-:W-:Y:S02]  /*78c0*/  LOP3.LUT P6, RZ, R45, 0x40, RZ, 0xc0, !PT ;  /* 0x000000402dff7812 */ /* 0x000fe400078cc0ff */
[----:B------:R-:W-:Y:S02]  /*78d0*/  ISETP.NE.AND P0, PT, R60, RZ, PT ;  /* 0x000000ff3c00720c */ /* 0x000fe40003f05270 */
[----:B------:R-:W-:Y:S01]  /*78e0*/  SEL R65, R65, 0xfffffff0, !P6 ;  /* 0xfffffff041417807 */ /* 0x000fe20007000000 */
[----:B--2---:R-:W1:Y:S03]  /*78f0*/  LDTM.x16 R4, tmem[UR4] ;  /* 0x00000004000479ee */ /* 0x004e660008240000 */
[----:B------:R-:W-:Y:S01]  /*7900*/  IADD3 R62, PT, PT, R62, R65, RZ ;  /* 0x000000413e3e7210 */ /* 0x000fe20007ffe0ff */
[----:B-1-3--:R-:W-:Y:S01]  /*7910*/  FMUL R0, R24, R4 ;  /* 0x0000000418007220 */ /* 0x00afe20000400000 */
[----:B------:R-:W-:Y:S01]  /*7920*/  LOP3.LUT R4, R28, 0xffff0000, RZ, 0xc0, !PT ;  /* 0xffff00001c047812 */ /* 0x000fe200078ec0ff */
[C---:B------:R-:W-:Y:S01]  /*7930*/  FMUL R2, R24.reuse, R5 ;  /* 0x0000000518027220 */ /* 0x040fe20000400000 */
[C---:B------:R-:W-:Y:S01]  /*7940*/  FMUL R7, R24.reuse, R7 ;  /* 0x0000000718077220 */ /* 0x040fe20000400000 */
[C---:B------:R-:W-:Y:S01]  /*7950*/  FFMA R0, R27.reuse, R3, R0 ;  /* 0x000000031b007223 */ /* 0x040fe20000000000 */
[C---:B------:R-:W-:Y:S01]  /*7960*/  FMUL R3, R24.reuse, R6 ;  /* 0x0000000618037220 */ /* 0x040fe20000400000 */
[C---:B------:R-:W-:Y:S01]  /*7970*/  FFMA R2, R27.reuse, R4, R2 ;  /* 0x000000041b027223 */ /* 0x040fe20000000002 */
[C---:B------:R-:W-:Y:S01]  /*7980*/  FMUL R4, R24.reuse, R8 ;  /* 0x0000000818047220 */ /* 0x040fe20000400000 */
[C---:B------:R-:W-:Y:S01]  /*7990*/  FMUL R8, R24.reuse, R12 ;  /* 0x0000000c18087220 */ /* 0x040fe20000400000 */
[----:B------:R-:W-:Y:S01]  /*79a0*/  FMUL R12, R24, R16 ;  /* 0x00000010180c7220 */ /* 0x000fe20000400000 */
[----:B------:R-:W-:Y:S01]  /*79b0*/  SHF.L.U32 R16, R30, 0x10, RZ ;  /* 0x000000101e107819 */ /* 0x000fe200000006ff */
[C---:B------:R-:W-:Y:S01]  /*79c0*/  FFMA R3, R27.reuse, R20, R3 ;  /* 0x000000141b037223 */ /* 0x040fe20000000003 */
[----:B------:R-:W-:Y:S01]  /*79d0*/  F2FP.BF16.F32.PACK_AB R32, R2, R0 ;  /* 0x000000000220723e */ /* 0x000fe200000010ff */
[----:B------:R-:W-:Y:S01]  /*79e0*/  FFMA R7, R27, R21, R7 ;  /* 0x000000151b077223 */ /* 0x000fe20000000007 */
[----:B------:R-:W-:Y:S01]  /*79f0*/  LOP3.LUT R0, R30, 0xffff0000, RZ, 0xc0, !PT ;  /* 0xffff00001e007812 */ /* 0x000fe200078ec0ff */
[C---:B------:R-:W-:Y:S01]  /*7a00*/  FMUL R5, R24.reuse, R9 ;  /* 0x0000000918057220 */ /* 0x040fe20000400000 */
[----:B------:R-:W-:Y:S01]  /*7a10*/  SHF.L.U32 R2, R31, 0x10, RZ ;  /* 0x000000101f027819 */ /* 0x000fe200000006ff */
[----:B------:R-:W-:Y:S01]  /*7a20*/  FFMA R4, R27, R16, R4 ;  /* 0x000000101b047223 */ /* 0x000fe20000000004 */
[----:B------:R-:W-:Y:S01]  /*7a30*/  LOP3.LUT R16, R31, 0xffff0000, RZ, 0xc0, !PT ;  /* 0xffff00001f107812 */ /* 0x000fe200078ec0ff */
[C---:B------:R-:W-:Y:S01]  /*7a40*/  FMUL R6, R24.reuse, R10 ;  /* 0x0000000a18067220 */ /* 0x040fe20000400000 */
[----:B------:R-:W-:Y:S01]  /*7a50*/  F2FP.BF16.F32.PACK_AB R33, R7, R3 ;  /* 0x000000030721723e */ /* 0x000fe200000010ff */
[C---:B------:R-:W-:Y:S01]  /*7a60*/  FFMA R5, R27.reuse, R0, R5 ;  /* 0x000000001b057223 */ /* 0x040fe20000000005 */
[----:B------:R-:W-:Y:S01]  /*7a70*/  FMUL R11, R24, R11 ;  /* 0x0000000b180b7220 */ /* 0x000fe20000400000 */
[C---:B------:R-:W-:Y:S01]  /*7a80*/  SHF.L.U32 R0, R36.reuse, 0x10, RZ ;  /* 0x0000001024007819 */ /* 0x040fe200000006ff */
[C---:B------:R-:W-:Y:S01]  /*7a90*/  FFMA R6, R27.reuse, R2, R6 ;  /* 0x000000021b067223 */ /* 0x040fe20000000006 */
[----:B------:R-:W-:Y:S01]  /*7aa0*/  LOP3.LUT R2, R36, 0xffff0000, RZ, 0xc0, !PT ;  /* 0xffff000024027812 */ /* 0x000fe200078ec0ff */
[----:B------:R-:W-:Y:S01]  /*7ab0*/  FFMA R11, R27, R16, R11 ;  /* 0x000000101b0b7223 */ /* 0x000fe2000000000b */
[C---:B------:R-:W-:Y:S01]  /*7ac0*/  FMUL R9, R24.reuse, R13 ;  /* 0x0000000d18097220 */ /* 0x040fe20000400000 */
[----:B------:R-:W-:Y:S01]  /*7ad0*/  SHF.L.U32 R3, R37, 0x10, RZ ;  /* 0x0000001025037819 */ /* 0x000fe200000006ff */
[----:B------:R-:W-:Y:S01]  /*7ae0*/  FFMA R8, R27, R0, R8 ;  /* 0x000000001b087223 */ /* 0x000fe20000000008 */
[C---:B------:R-:W-:Y:S01]  /*7af0*/  FMUL R10, R24.reuse, R14 ;  /* 0x0000000e180a7220 */ /* 0x040fe20000400000 */
[----:B------:R-:W-:Y:S01]  /*7b00*/  LOP3.LUT R0, R37, 0xffff0000, RZ, 0xc0, !PT ;  /* 0xffff000025007812 */ /* 0x000fe200078ec0ff */
[----:B------:R-:W-:Y:S01]  /*7b10*/  FMUL R15, R24, R15 ;  /* 0x0000000f180f7220 */ /* 0x000fe20000400000 */
[C---:B------:R-:W-:Y:S01]  /*7b20*/  FFMA R9, R27.reuse, R2, R9 ;  /* 0x000000021b097223 */ /* 0x040fe20000000009 */
[C---:B------:R-:W-:Y:S01]  /*7b30*/  FFMA R10, R27.reuse, R3, R10 ;  /* 0x000000031b0a7223 */ /* 0x040fe2000000000a */
[----:B------:R-:W-:Y:S01]  /*7b40*/  SHF.L.U32 R2, R38, 0x10, RZ ;  /* 0x0000001026027819 */ /* 0x000fe200000006ff */
[----:B------:R-:W-:Y:S01]  /*7b50*/  FFMA R15, R27, R0, R15 ;  /* 0x000000001b0f7223 */ /* 0x000fe2000000000f */
[----:B------:R-:W-:Y:S01]  /*7b60*/  F2FP.BF16.F32.PACK_AB R34, R5, R4 ;  /* 0x000000040522723e */ /* 0x000fe200000010ff */
[----:B------:R-:W-:Y:S01]  /*7b70*/  FMUL R13, R24, R17 ;  /* 0x00000011180d7220 */ /* 0x000fe20000400000 */
[----:B------:R-:W-:Y:S01]  /*7b80*/  LOP3.LUT R3, R38, 0xffff0000, RZ, 0xc0, !PT ;  /* 0xffff000026037812 */ /* 0x000fe200078ec0ff */
[C---:B------:R-:W-:Y:S01]  /*7b90*/  FMUL R14, R24.reuse, R18 ;  /* 0x00000012180e7220 */ /* 0x040fe20000400000 */
[C---:B------:R-:W-:Y:S01]  /*7ba0*/  SHF.L.U32 R4, R39.reuse, 0x10, RZ ;  /* 0x0000001027047819 */ /* 0x040fe200000006ff */
[----:B------:R-:W-:Y:S01]  /*7bb0*/  FMUL R19, R24, R19 ;  /* 0x0000001318137220 */ /* 0x000fe20000400000 */
[----:B------:R-:W-:Y:S01]  /*7bc0*/  LOP3.LUT R0, R39, 0xffff0000, RZ, 0xc0, !PT ;  /* 0xffff000027007812 */ /* 0x000fe200078ec0ff */
[----:B------:R-:W-:Y:S01]  /*7bd0*/  FFMA R12, R27, R2, R12 ;  /* 0x000000021b0c7223 */ /* 0x000fe2000000000c */
[----:B------:R-:W-:Y:S01]  /*7be0*/  F2FP.BF16.F32.PACK_AB R35, R11, R6 ;  /* 0x000000060b23723e */ /* 0x000fe200000010ff */
[C---:B------:R-:W-:Y:S01]  /*7bf0*/  FFMA R13, R27.reuse, R3, R13 ;  /* 0x000000031b0d7223 */ /* 0x040fe2000000000d */
[C---:B------:R-:W-:Y:S01]  /*7c00*/  FFMA R14, R27.reuse, R4, R14 ;  /* 0x000000041b0e7223 */ /* 0x040fe2000000000e */
[----:B------:R-:W-:Y:S01]  /*7c10*/  FFMA R19, R27, R0, R19 ;  /* 0x000000001b137223 */ /* 0x000fe20000000013 */
[----:B------:R-:W-:Y:S01]  /*7c20*/  F2FP.BF16.F32.PACK_AB R8, R9, R8 ;  /* 0x000000080908723e */ /* 0x000fe200000010ff */
[----:B------:R1:W-:Y:S01]  /*7c30*/  STS.128 [R56+UR43+0x300], R32 ;  /* 0x0003002038007988 */ /* 0x0003e20008000c2b */
[----:B------:R-:W-:Y:S02]  /*7c40*/  F2FP.BF16.F32.PACK_AB R9, R15, R10 ;  /* 0x0000000a0f09723e */ /* 0x000fe400000010ff */
[----:B------:R-:W-:Y:S02]  /*7c50*/  F2FP.BF16.F32.PACK_AB R10, R13, R12 ;  /* 0x0000000c0d0a723e */ /* 0x000fe400000010ff */
[----:B------:R-:W-:Y:S05]  /*7c60*/  F2FP.BF16.F32.PACK_AB R11, R19, R14 ;  /* 0x0000000e130b723e */ /* 0x000fea00000010ff */
[----:B------:R1:W-:Y:S01]  /*7c70*/  STS.128 [R62+0x300], R8 ;  /* 0x000300083e007388 */ /* 0x0003e20000000c00 */
[----:B------:R-:W-:Y:S01]  /*7c80*/  @!PT LDS RZ, [RZ] ;  /* 0x00000000fffff984 */ /* 0x000fe20000000800 */
[----:B------:R-:W-:Y:S01]  /*7c90*/  @!PT LDS RZ, [RZ] ;  /* 0x00000000fffff984 */ /* 0x000fe20000000800 */
[----:B------:R-:W-:Y:S01]  /*7ca0*/  @!PT LDS RZ, [RZ] ;  /* 0x00000000fffff984 */ /* 0x000fe20000000800 */
[----:B------:R-:W-:Y:S01]  /*7cb0*/  @!PT LDS RZ, [RZ] ;  /* 0x00000000fffff984 */ /* 0x000fe20000000800 */
[----:B------:R2:W-:Y:S07]  /*7cc0*/  MEMBAR.ALL.CTA ;  /* 0x0000000000007992 */ /* 0x0005ee0000008000 */
[----:B--2---:R-:W2:Y:S02]  /*7cd0*/  FENCE.VIEW.ASYNC.S ;  /* 0x00000000000073c6 */ /* 0x004ea40000000000 */
[----:B--2---:R-:W-:Y:S06]  /*7ce0*/  BAR.SYNC.DEFER_BLOCKING 0x1, 0x80 ;  /* 0x0042000000007b1d */ /* 0x004fec0000010000 */
[----:B------:R-:W-:Y:S05]  /*7cf0*/  @P0 BRA `(.L_x_140) ;  /* 0x00000000003c0947 */ /* 0x000fea0003800000 */
[----:B------:R-:W2:Y:S01]  /*7d00*/  LDCU.64 UR6, c[0x0][0x348] ;  /* 0x00006900ff0677ac */ /* 0x000ea20008000a00 */
[----:B------:R-:W-:Y:S01]  /*7d10*/  UIADD3 UR4, UPT, UPT, UR43, 0x300, URZ ;  /* 0x000003002b047890 */ /* 0x000fe2000fffe0ff */
[----:B------:R-:W-:Y:S01]  /*7d20*/  UMOV UR51, UR36 ;  /* 0x0000002400337c82 */ /* 0x000fe20008000000 */
[----:B------:R-:W-:Y:S02]  /*7d30*/  UIADD3 UR9, UPT, UPT, UR49, 0x40, URZ ;  /* 0x0000004031097890 */ /* 0x000fe4000fffe0ff */
[----:B------:R-:W-:Y:S02]  /*7d40*/  UIADD3 UR8, UPT, UPT, UR43, 0xb00, URZ ;  /* 0x00000b002b087890 */ /* 0x000fe4000fffe0ff */
[----:B------:R-:W-:Y:S01]  /*7d50*/  MOV R52, UR4 ;  /* 0x0000000400347c02 */ /* 0x000fe20008000f00 */
[----:B------:R-:W-:Y:S01]  /*7d60*/  UMOV UR10, UR50 ;  /* 0x00000032000a7c82 */ /* 0x000fe20008000000 */
[----:B------:R-:W-:Y:S02]  /*7d70*/  UMOV UR11, UR36 ;  /* 0x00000024000b7c82 */ /* 0x000fe40008000000 */
[----:B------:R-:W-:Y:S01]  /*7d80*/  R2UR UR48, R52 ;  /* 0x00000000343072ca */ /* 0x000fe200000e0000 */
[----:B--2---:R-:W-:Y:S04]  /*7d90*/  UIADD3 UR4, UP0, UPT, UR6, 0x680, URZ ;  /* 0x0000068006047890 */ /* 0x004fe8000ff1e0ff */
[----:B------:R-:W-:Y:S09]  /*7da0*/  UIADD3.X UR5, UPT, UPT, URZ, UR7, URZ, UP0, !UPT ;  /* 0x00000007ff057290 */ /* 0x000ff200087fe4ff */
[----:B------:R2:W-:Y:S01]  /*7db0*/  UTMASTG.3D [UR48], [UR4] ;  /* 0x00000030040073b5 */ /* 0x0005e20008010000 */
[----:B------:R2:W-:Y:S01]  /*7dc0*/  UTMASTG.3D [UR8], [UR4] ;  /* 0x00000008040073b5 */ /* 0x0005e20008010000 */
[----:B------:R0:W-:Y:S01]  /*7dd0*/  UTMACMDFLUSH ;  /* 0x00000000000079b7 */ /* 0x0001e20000000000 */
[----:B--2---:R-:W-:Y:S04]  /*7de0*/  DEPBAR.LE SB0, 0x1 ;  /* 0x000080400000791a */ /* 0x004fe80000000000 */
.L_x_140:
[----:B------:R-:W-:Y:S05]  /*7df0*/  BSYNC.RECONVERGENT B0 ;  /* 0x0000000000007941 */ /* 0x000fea0003800200 */
.L_x_139:
[----:B------:R-:W-:Y:S01]  /*7e00*/  BAR.SYNC.DEFER_BLOCKING 0x1, 0x80 ;  /* 0x0042000000007b1d */ /* 0x000fe20000010000 */
[----:B------:R-:W-:Y:S01]  /*7e10*/  ISETP.NE.AND P1, PT, R61, RZ, PT ;  /* 0x000000ff3d00720c */ /* 0x000fe20003f25270 */
[----:B------:R-:W-:Y:S01]  /*7e20*/  UISETP.NE.AND UP0, UPT, UR52, URZ, UPT ;  /* 0x000000ff3400728c */ /* 0x000fe2000bf05270 */
[----:B------:R-:W-:Y:S11]  /*7e30*/  LEA R2, R26, UR43, 0x3 ;  /* 0x0000002b1a027c11 */ /* 0x000ff6000f8e18ff */
[----:B------:R-:W-:Y:S01]  /*7e40*/  @P1 SHF.L.U32 R3, R59, 0x1f, RZ ;  /* 0x0000001f3b031819 */ /* 0x000fe200000006ff */
[----:B------:R-:W-:Y:S06]  /*7e50*/  BRA.U !UP0, `(.L_x_141) ;  /* 0x0000000108247547 */ /* 0x000fec000b800000 */
[----:B------:R-:W-:Y:S01]  /*7e60*/  IMAD.U32 R4, RZ, RZ, UR46 ;  /* 0x0000002eff047e24 */ /* 0x000fe2000f8e00ff */
[----:B------:R-:W-:Y:S01]  /*7e70*/  MOV R0, UR47 ;  /* 0x0000002f00007c02 */ /* 0x000fe20008000f00 */
[----:B------:R-:W-:Y:S03]  /*7e80*/  UIADD3 UR4, UPT, UPT, UR46, 0x1, URZ ;  /* 0x000000012e047890 */ /* 0x000fe6000fffe0ff */
[----:B------:R-:W-:Y:S01]  /*7e90*/  @P1 LEA R4, R4, UR43, 0x3 ;  /* 0x0000002b04041c11 */ /* 0x000fe2000f8e18ff */
[----:B------:R-:W-:Y:S04]  /*7ea0*/  UISETP.NE.AND UP0, UPT, UR4, 0x4, UPT ;  /* 0x000000040400788c */ /* 0x000fe8000bf05270 */
[----:B------:R-:W-:Y:S01]  /*7eb0*/  @P1 VIADD R4, R4, 0x1c0 ;  /* 0x000001c004041836 */ /* 0x000fe20000000000 */
[----:B------:R-:W-:Y:S04]  /*7ec0*/  USEL UR46, UR4, URZ, UP0 ;  /* 0x000000ff042e7287 */ /* 0x000fe80008000000 */
[----:B------:R-:W-:Y:S04]  /*7ed0*/  @P1 PRMT R0, R0, 0x654, R4 ;  /* 0x0000065400001816 */ /* 0x000fe80000000004 */
[----:B------:R2:W-:Y:S04]  /*7ee0*/  @P1 SYNCS.ARRIVE.TRANS64.RED.A1T0 RZ, [R0+URZ], RZ ;  /* 0x000000ff00ff19a7 */ /* 0x0005e800081004ff */
.L_x_141:
[----:B------:R-:W3:Y:S01]  /*7ef0*/  @P1 SYNCS.PHASECHK.TRANS64.TRYWAIT P0, [R2+URZ+0x1a0], R3 ;  /* 0x0001a003020015a7 */ /* 0x000ee200080011ff */
[----:B------:R-:W-:Y:S01]  /*7f00*/  BSSY B1, `(.L_x_142) ;  /* 0x0000012000017945 */ /* 0x000fe20003800000 */
[----:B---3--:R-:W-:Y:S03]  /*7f10*/  @P1 SEL R63, RZ, 0x1, !P0 ;  /* 0x00000001ff3f1807 */ /* 0x008fe60004000000 */
[----:B------:R-:W-:Y:S05]  /*7f20*/  @!P1 BRA `(.L_x_143) ;  /* 0x00000000003c9947 */ /* 0x000fea0003800000 */
[----:B------:R-:W-:Y:S01]  /*7f30*/  ISETP.NE.AND P1, PT, R64, RZ, PT ;  /* 0x000000ff4000720c */ /* 0x000fe20003f25270 */
[----:B------:R-:W-:Y:S01]  /*7f40*/  BSSY B0, `(.L_x_144) ;  /* 0x0000009000007945 */ /* 0x000fe20003800000 */
[----:B------:R-:W-:Y:S11]  /*7f50*/  ISETP.NE.AND P0, PT, R63, RZ, PT ;  /* 0x000000ff3f00720c */ /* 0x000ff60003f05270 */
[----:B------:R-:W-:Y:S05]  /*7f60*/  @P1 IMAD R4, R26, 0x1000, R56 ;  /* 0x000010001a041824 */ /* 0x000fea00078e0238 */
[----:B------:R-:W-:Y:S05]  /*7f70*/  @P1 IADD3 R3, PT, PT, R4, UR43, RZ ;  /* 0x0000002b04031c10 */ /* 0x000fea000fffe0ff */
[----:B------:R-:W-:Y:S01]  /*7f80*/  @P1 IMAD.IADD R3, R65, 0x1, R3 ;  /* 0x0000000141031824 */ /* 0x000fe200078e0203 */
[----:B------:R-:W-:Y:S06]  /*7f90*/  @P0 BRA `(.L_x_145) ;  /* 0x00000000000c0947 */ /* 0x000fec0003800000 */
[----:B--2---:R-:W-:Y:S04]  /*7fa0*/  SHF.L.U32 R0, R59, 0x1f, RZ ;  /* 0x0000001f3b007819 */ /* 0x004fe800000006ff */
[----:B------:R-:W2:Y:S02]  /*7fb0*/  SYNCS.PHASECHK.TRANS64.TRYWAIT P0, [R2+URZ+0x1a0], R0 ;  /* 0x0001a000020075a7 */ /* 0x000ea400080011ff */
[----:B--2---:R-:W-:Y:S05]  /*7fc0*/  @!P0 BRA `(.L_x_146) ;  /* 0x0000003000308947 */ /* 0x004fea0003800000 */
.L_x_145:
[----:B------:R-:W-:Y:S05]  /*7fd0*/  BSYNC B0 ;  /* 0x0000000000007941 */ /* 0x000fea0003800000 */
.L_x_144:
[----:B------:R-:W-:Y:S02]  /*7fe0*/  ISETP.NE.AND P0, PT, R64, RZ, PT ;  /* 0x000000ff4000720c */ /* 0x000fe40003f05270 */
[----:B------:R-:W-:Y:S11]  /*7ff0*/  IADD3 R26, PT, PT, R26, 0x1, RZ ;  /* 0x000000011a1a7810 */ /* 0x000ff60007ffe0ff */
[----:B------:R3:W4:Y:S04]  /*8000*/  @P0 LDS.128 R28, [R4+UR43+0x300] ;  /* 0x0003002b041c0984 */ /* 0x0007280008000c00 */
[----:B------:R3:W1:Y:S02]  /*8010*/  @P0 LDS.128 R36, [R3+0x300] ;  /* 0x0003000003240984 */ /* 0x0006640000000c00 */
.L_x_143:
[----:B------:R-:W-:Y:S05]  /*8020*/  BSYNC B1 ;  /* 0x0000000000017941 */ /* 0x000fea0003800000 */
.L_x_142:
[----:B--2---:R-:W-:Y:S05]  /*8030*/  VIADD R0, R25, 0x10 ;  /* 0x0000001019007836 */ /* 0x004fea0000000000 */
[----:B------:R-:W-:Y:S04]  /*8040*/  SHF.R.U32.HI R0, RZ, 0x15, R0 ;  /* 0x00000015ff007819 */ /* 0x000fe80000011600 */
[----:B------:R-:W-:Y:S11]  /*8050*/  LOP3.LUT P0, RZ, R0, 0x3, R47, 0x48, !PT ;  /* 0x0000000300ff7812 */ /* 0x000ff6000780482f */
[----:B------:R-:W-:Y:S02]  /*8060*/  @!UPT UIADD3 URZ, UPT, UPT, URZ, URZ, URZ ;  /* 0x000000fffffff290 */ /* 0x000fe4000fffe0ff */
[----:B------:R-:W-:Y:S05]  /*8070*/  @!P0 BRA `(.L_x_147) ;  /* 0x0000000000408947 */ /* 0x000fea0003800000 */
[----:B------:R-:W2:Y:S01]  /*8080*/  LDCU.64 UR8, c[0x4][0x70] ;  /* 0x01000e00ff0877ac */ /* 0x000ea20008000a00 */
[----:B---3--:R-:W-:Y:S01]  /*8090*/  MOV R3, 0x0 ;  /* 0x0000000000037802 */ /* 0x008fe20000000f00 */
[----:B------:R-:W-:Y:S02]  /*80a0*/  HFMA2 R12, -RZ, RZ, 0, 5.9604644775390625e-08 ;  /* 0x00000001ff0c7431 */ /* 0x000fe400000001ff */
[----:B-1----:R-:W-:Y:S02]  /*80b0*/  IMAD.MOV.U32 R8, RZ, RZ, 0x192 ;  /* 0x00000192ff087424 */ /* 0x002fe400078e00ff */
[----:B------:R-:W-:Y:S01]  /*80c0*/  IMAD.MOV.U32 R13, RZ, RZ, RZ ;  /* 0x000000ffff0d7224 */ /* 0x000fe200078e00ff */
[----:B------:R-:W1:Y:S01]  /*80d0*/  LDCU.64 UR6, c[0x4][0x78] ;  /* 0x01000f00ff0677ac */ /* 0x000e620008000a00 */
[----:B------:R-:W3:Y:S01]  /*80e0*/  LDC.64 R2, c[0x4][R3] ;  /* 0x0100000003027b82 */ /* 0x000ee20000000a00 */
[----:B------:R-:W5:Y:S01]  /*80f0*/  LDCU.64 UR4, c[0x4][0x10] ;  /* 0x01000200ff0477ac */ /* 0x000f620008000a00 */
[----:B--2---:R-:W-:Y:S01]  /*8100*/  MOV R5, UR9 ;  /* 0x0000000900057c02 */ /* 0x004fe20008000f00 */
[----:B------:R-:W-:Y:S01]  /*8110*/  IMAD.U32 R4, RZ, RZ, UR8 ;  /* 0x00000008ff047e24 */ /* 0x000fe2000f8e00ff */
[----:B-1----:R-:W-:Y:S01]  /*8120*/  MOV R7, UR7 ;  /* 0x0000000700077c02 */ /* 0x002fe20008000f00 */
[----:B------:R-:W-:Y:S01]  /*8130*/  IMAD.U32 R6, RZ, RZ, UR6 ;  /* 0x00000006ff067e24 */ /* 0x000fe2000f8e00ff */
[----:B-----5:R-:W-:Y:S01]  /*8140*/  MOV R11, UR5 ;  /* 0x00000005000b7c02 */ /* 0x020fe20008000f00 */
[----:B------:R-:W-:Y:S02]  /*8150*/  IMAD.U32 R10, RZ, RZ, UR4 ;  /* 0x00000004ff0a7e24 */ /* 0x000fe4000f8e00ff */
[----:B------:R-:W-:Y:S07]  /*8160*/  LEPC R20, `(.L_x_147) ;  /* 0x000000001014794e */ /* 0x000fee0000000000 */
[----:B---34-:R-:W-:Y:S05]  /*8170*/  CALL.ABS.NOINC R2 ;  /* 0x0000000002007343 */ /* 0x018fea0003c00000 */
.L_x_147:
[----:B---34-:R-:W-:Y:S01]  /*8180*/  SHF.L.U32 R3, R28, 0x10, RZ ;  /* 0x000000101c037819 */ /* 0x018fe200000006ff */
[----:B------:R-:W-:Y:S05]  /*8190*/  WARPSYNC.ALL ;  /* 0x0000000000007948 */ /* 0x000fea0003800000 */
[----:B------:R-:W-:Y:S01]  /*81a0*/  R2UR UR4, R25 ;  /* 0x00000000190472ca */ /* 0x000fe200000e0000 */
[----:B------:R-:W-:Y:S01]  /*81b0*/  BSSY.RECONVERGENT B0, `(.L_x_148) ;  /* 0x000005b000007945 */ /* 0x000fe20003800200 */
[----:B------:R-:W-:Y:S02]  /*81c0*/  SHF.L.U32 R20, R30, 0x10, RZ ;  /* 0x000000101e147819 */ /* 0x000fe400000006ff */
[----:B------:R-:W-:Y:S02]  /*81d0*/  ISETP.NE.AND P6, PT, R61, RZ, PT ;  /* 0x000000ff3d00720c */ /* 0x000fe40003fc5270 */
[----:B------:R-:W-:Y:S07]  /*81e0*/  ISETP.NE.AND P0, PT, R60, RZ, PT ;  /* 0x000000ff3c00720c */ /* 0x000fee0003f05270 */
[----:B-1----:R-:W1:Y:S02]  /*81f0*/  LDTM.x16 R4, tmem[UR4+0x10] ;  /* 0x00001004000479ee */ /* 0x002e640008240000 */
[----:B-1----:R-:W-:Y:S01]  /*8200*/  FMUL R0, R24, R4 ;  /* 0x0000000418007220 */ /* 0x002fe20000400000 */
[----:B------:R-:W-:Y:S01]  /*8210*/  LOP3.LUT R4, R28, 0xffff0000, RZ, 0xc0, !PT ;  /* 0xffff00001c047812 */ /* 0x000fe200078ec0ff */
[C---:B------:R-:W-:Y:S01]  /*8220*/  FMUL R2, R24.reuse, R5 ;  /* 0x0000000518027220 */ /* 0x040fe20000400000 */
[----:B------:R-:W-:Y:S01]  /*8230*/  SHF.L.U32 R5, R29, 0x10, RZ ;  /* 0x000000101d057819 */ /* 0x000fe200000006ff */
[----:B------:R-:W-:Y:S01]  /*8240*/  FFMA R0, R27, R3, R0 ;  /* 0x000000031b007223 */ /* 0x000fe20000000000 */
[C---:B------:R-:W-:Y:S01]  /*8250*/  FMUL R3, R24.reuse, R6 ;  /* 0x0000000618037220 */ /* 0x040fe20000400000 */
[----:B------:R-:W-:Y:S01]  /*8260*/  LOP3.LUT R6, R29, 0xffff0000, RZ, 0xc0, !PT ;  /* 0xffff00001d067812 */ /* 0x000fe200078ec0ff */
[C---:B------:R-:W-:Y:S01]  /*8270*/  FFMA R2, R27.reuse, R4, R2 ;  /* 0x000000041b027223 */ /* 0x040fe20000000002 */
[C---:B------:R-:W-:Y:S01]  /*8280*/  FMUL R7, R24.reuse, R7 ;  /* 0x0000000718077220 */ /* 0x040fe20000400000 */
[C---:B------:R-:W-:Y:S01]  /*8290*/  FFMA R3, R27.reuse, R5, R3 ;  /* 0x000000051b037223 */ /* 0x040fe20000000003 */
[C---:B------:R-:W-:Y:S01]  /*82a0*/  FMUL R4, R24.reuse, R8 ;  /* 0x0000000818047220 */ /* 0x040fe20000400000 */
[----:B------:R-:W-:Y:S01]  /*82b0*/  FMUL R5, R24, R9 ;  /* 0x0000000918057220 */ /* 0x000fe20000400000 */
[----:B------:R-:W-:Y:S01]  /*82c0*/  F2FP.BF16.F32.PACK_AB R32, R2, R0 ;  /* 0x000000000220723e */ /* 0x000fe200000010ff */
[C---:B------:R-:W-:Y:S01]  /*82d0*/  FFMA R7, R27.reuse, R6, R7 ;  /* 0x000000061b077223 */ /* 0x040fe20000000007 */
[----:B------:R-:W-:Y:S01]  /*82e0*/  LOP3.LUT R0, R30, 0xffff0000, RZ, 0xc0, !PT ;  /* 0xffff00001e007812 */ /* 0x000fe200078ec0ff */
[----:B------:R-:W-:Y:S01]  /*82f0*/  FFMA R4, R27, R20, R4 ;  /* 0x000000141b047223 */ /* 0x000fe20000000004 */
[----:B------:R-:W-:Y:S01]  /*8300*/  SHF.L.U32 R2, R31, 0x10, RZ ;  /* 0x000000101f027819 */ /* 0x000fe200000006ff */
[----:B------:R-:W-:Y:S01]  /*8310*/  FMUL R6, R24, R10 ;  /* 0x0000000a18067220 */ /* 0x000fe20000400000 */
[----:B------:R-:W-:Y:S01]  /*8320*/  F2FP.BF16.F32.PACK_AB R33, R7, R3 ;  /* 0x000000030721723e */ /* 0x000fe200000010ff */
[----:B------:R-:W-:Y:S01]  /*8330*/  FFMA R5, R27, R0, R5 ;  /* 0x000000001b057223 */ /* 0x000fe20000000005 */
[----:B------:R-:W-:Y:S01]  /*8340*/  LOP3.LUT R3, R31, 0xffff0000, RZ, 0xc0, !PT ;  /* 0xffff00001f037812 */ /* 0x000fe200078ec0ff */
[----:B------:R-:W-:Y:S01]  /*8350*/  FFMA R6, R27, R2, R6 ;  /* 0x000000021b067223 */ /* 0x000fe20000000006 */
[----:B------:R-:W-:Y:S01]  /*8360*/  SHF.L.U32 R7, R36, 0x10, RZ ;  /* 0x0000001024077819 */ /* 0x000fe200000006ff */
[----:B------:R-:W-:Y:S01]  /*8370*/  FMUL R11, R24, R11 ;  /* 0x0000000b180b7220 */ /* 0x000fe20000400000 */
[----:B------:R-:W-:Y:S01]  /*8380*/  LOP3.LUT R0, R36, 0xffff0000, RZ, 0xc0, !PT ;  /* 0xffff000024007812 */ /* 0x000fe200078ec0ff */
[C---:B------:R-:W-:Y:S01]  /*8390*/  FMUL R8, R24.reuse, R12 ;  /* 0x0000000c18087220 */ /* 0x040fe20000400000 */
[----:B------:R-:W-:Y:S01]  /*83a0*/  SHF.L.U32 R2, R37, 0x10, RZ ;  /* 0x0000001025027819 */ /* 0x000fe200000006ff */
[C---:B------:R-:W-:Y:S01]  /*83b0*/  FMUL R9, R24.reuse, R13 ;  /* 0x0000000d18097220 */ /* 0x040fe20000400000 */
[----:B------:R-:W-:Y:S01]  /*83c0*/  F2FP.BF16.F32.PACK_AB R34, R5, R4 ;  /* 0x000000040522723e */ /* 0x000fe200000010ff */
[----:B------:R-:W-:Y:S01]  /*83d0*/  FFMA R11, R27, R3, R11 ;  /* 0x000000031b0b7223 */ /* 0x000fe2000000000b */
[----:B------:R-:W-:Y:S01]  /*83e0*/  SHF.L.U32 R3, R39, 0x10, RZ ;  /* 0x0000001027037819 */ /* 0x000fe200000006ff */
[----:B------:R-:W-:Y:S01]  /*83f0*/  FFMA R8, R27, R7, R8 ;  /* 0x000000071b087223 */ /* 0x000fe20000000008 */
[----:B------:R-:W-:Y:S01]  /*8400*/  LOP3.LUT R4, R39, 0xffff0000, RZ, 0xc0, !PT ;  /* 0xffff000027047812 */ /* 0x000fe200078ec0ff */
[----:B------:R-:W-:Y:S01]  /*8410*/  FFMA R9, R27, R0, R9 ;  /* 0x000000001b097223 */ /* 0x000fe20000000009 */
[----:B------:R-:W-:Y:S01]  /*8420*/  LOP3.LUT R0, R37, 0xffff0000, RZ, 0xc0, !PT ;  /* 0xffff000025007812 */ /* 0x000fe200078ec0ff */
[C---:B------:R-:W-:Y:S01]  /*8430*/  FMUL R10, R24.reuse, R14 ;  /* 0x0000000e180a7220 */ /* 0x040fe20000400000 */
[C---:B------:R-:W-:Y:S01]  /*8440*/  FMUL R15, R24.reuse, R15 ;  /* 0x0000000f180f7220 */ /* 0x040fe20000400000 */
[C---:B------:R-:W-:Y:S01]  /*8450*/  FMUL R12, R24.reuse, R16 ;  /* 0x00000010180c7220 */ /* 0x040fe20000400000 */
[----:B------:R-:W-:Y:S01]  /*8460*/  FMUL R13, R24, R17 ;  /* 0x00000011180d7220 */ /* 0x000fe20000400000 */
[C---:B------:R-:W-:Y:S01]  /*8470*/  FFMA R10, R27.reuse, R2, R10 ;  /* 0x000000021b0a7223 */ /* 0x040fe2000000000a */
[----:B------:R-:W-:Y:S01]  /*8480*/  FFMA R15, R27, R0, R15 ;  /* 0x000000001b0f7223 */ /* 0x000fe2000000000f */
[----:B------:R-:W-:Y:S01]  /*8490*/  SHF.L.U32 R2, R38, 0x10, RZ ;  /* 0x0000001026027819 */ /* 0x000fe200000006ff */
[----:B------:R-:W-:Y:S01]  /*84a0*/  FMUL R14, R24, R18 ;  /* 0x00000012180e7220 */ /* 0x000fe20000400000 */
[----:B------:R-:W-:Y:S01]  /*84b0*/  LOP3.LUT R0, R38, 0xffff0000, RZ, 0xc0, !PT ;  /* 0xffff000026007812 */ /* 0x000fe200078ec0ff */
[----:B------:R-:W-:Y:S01]  /*84c0*/  FMUL R19, R24, R19 ;  /* 0x0000001318137220 */ /* 0x000fe20000400000 */
[----:B------:R-:W-:Y:S01]  /*84d0*/  F2FP.BF16.F32.PACK_AB R35, R11, R6 ;  /* 0x000000060b23723e */ /* 0x000fe200000010ff */
[----:B------:R-:W-:Y:S01]  /*84e0*/  FFMA R12, R27, R2, R12 ;  /* 0x000000021b0c7223 */ /* 0x000fe2000000000c */
[----:B------:R-:W-:Y:S01]  /*84f0*/  F2FP.BF16.F32.PACK_AB R8, R9, R8 ;  /* 0x000000080908723e */ /* 0x000fe200000010ff */
[C---:B------:R-:W-:Y:S01]  /*8500*/  FFMA R13, R27.reuse, R0, R13 ;  /* 0x000000001b0d7223 */ /* 0x040fe2000000000d */
[C---:B------:R-:W-:Y:S01]  /*8510*/  FFMA R14, R27.reuse, R3, R14 ;  /* 0x000000031b0e7223 */ /* 0x040fe2000000000e */
[----:B------:R1:W-:Y:S01]  /*8520*/  STS.128 [R56+UR43+0x1300], R32 ;  /* 0x0013002038007988 */ /* 0x0003e20008000c2b */
[----:B------:R-:W-:Y:S01]  /*8530*/  FFMA R19, R27, R4, R19 ;  /* 0x000000041b137223 */ /* 0x000fe20000000013 */
[----:B------:R-:W-:Y:S02]  /*8540*/  F2FP.BF16.F32.PACK_AB R9, R15, R10 ;  /* 0x0000000a0f09723e */ /* 0x000fe400000010ff */
[----:B------:R-:W-:Y:S02]  /*8550*/  F2FP.BF16.F32.PACK_AB R10, R13, R12 ;  /* 0x0000000c0d0a723e */ /* 0x000fe400000010ff */
[----:B------:R-:W-:Y:S02]  /*8560*/  F2FP.BF16.F32.PACK_AB R11, R19, R14 ;  /* 0x0000000e130b723e */ /* 0x000fe400000010ff */
[----:B------:R-:W-:Y:S02]  /*8570*/  MOV R2, UR46 ;  /* 0x0000002e00027c02 */ /* 0x000fe40008000f00 */
[----:B------:R-:W-:Y:S01]  /*8580*/  MOV R0, UR47 ;  /* 0x0000002f00007c02 */ /* 0x000fe20008000f00 */
[----:B------:R1:W-:Y:S01]  /*8590*/  STS.128 [R62+0x1300], R8 ;  /* 0x001300083e007388 */ /* 0x0003e20000000c00 */
[----:B------:R-:W-:Y:S02]  /*85a0*/  @P6 LEA R2, R2, UR43, 0x3 ;  /* 0x0000002b02026c11 */ /* 0x000fe4000f8e18ff */
[----:B------:R-:W-:Y:S02]  /*85b0*/  @P6 SHF.L.U32 R3, R59, 0x1f, RZ ;  /* 0x0000001f3b036819 */ /* 0x000fe400000006ff */
[----:B------:R-:W-:Y:S01]  /*85c0*/  @P6 IADD3 R2, PT, PT, R2, 0x1c0, RZ ;  /* 0x000001c002026810 */ /* 0x000fe20007ffe0ff */
[----:B------:R-:W-:Y:S01]  /*85d0*/  @!PT LDS RZ, [RZ] ;  /* 0x00000000fffff984 */ /* 0x000fe20000000800 */
[----:B------:R-:W-:Y:S01]  /*85e0*/  @!PT LDS RZ, [RZ] ;  /* 0x00000000fffff984 */ /* 0x000fe20000000800 */
[----:B------:R-:W-:Y:S01]  /*85f0*/  @!PT LDS RZ, [RZ] ;  /* 0x00000000fffff984 */ /* 0x000fe20000000800 */
[----:B------:R-:W-:Y:S01]  /*8600*/  @!PT LDS RZ, [RZ] ;  /* 0x00000000fffff984 */ /* 0x000fe20000000800 */
[----:B------:R2:W-:Y:S06]  /*8610*/  MEMBAR.ALL.CTA ;  /* 0x0000000000007992 */ /* 0x0005ec0000008000 */
[----:B--2---:R-:W2:Y:S01]  /*8620*/  FENCE.VIEW.ASYNC.S ;  /* 0x00000000000073c6 */ /* 0x004ea20000000000 */
[----:B------:R-:W-:Y:S02]  /*8630*/  @P6 PRMT R0, R0, 0x654, R2 ;  /* 0x0000065400006816 */ /* 0x000fe40000000002 */
[----:B------:R-:W-:Y:S01]  /*8640*/  LEA R2, R26, UR43, 0x3 ;  /* 0x0000002b1a027c11 */ /* 0x000fe2000f8e18ff */
[----:B--2---:R-:W-:Y:S06]  /*8650*/  BAR.SYNC.DEFER_BLOCKING 0x1, 0x80 ;  /* 0x0042000000007b1d */ /* 0x004fec0000010000 */
[----:B------:R-:W-:Y:S05]  /*8660*/  @P0 BRA `(.L_x_149) ;  /* 0x00000000003c0947 */ /* 0x000fea0003800000 */
[----:B------:R-:W2:Y:S01]  /*8670*/  LDCU.64 UR6, c[0x0][0x348] ;  /* 0x00006900ff0677ac */ /* 0x000ea20008000a00 */
[----:B------:R-:W-:Y:S02]  /*8680*/  UIADD3 UR13, UPT, UPT, UR49, 0x10, URZ ;  /* 0x00000010310d7890 */ /* 0x000fe4000fffe0ff */
[----:B------:R-:W-:Y:S01]  /*8690*/  UIADD3 UR12, UPT, UPT, UR43, 0x1300, URZ ;  /* 0x000013002b0c7890 */ /* 0x000fe2000fffe0ff */
[----:B------:R-:W-:Y:S01]  /*86a0*/  UMOV UR14, UR50 ;  /* 0x00000032000e7c82 */ /* 0x000fe20008000000 */
[----:B------:R-:W-:Y:S01]  /*86b0*/  UMOV UR15, UR36 ;  /* 0x00000024000f7c82 */ /* 0x000fe20008000000 */
[----:B------:R-:W-:Y:S02]  /*86c0*/  UIADD3 UR9, UPT, UPT, UR49, 0x50, URZ ;  /* 0x0000005031097890 */ /* 0x000fe4000fffe0ff */
[----:B------:R-:W-:Y:S01]  /*86d0*/  UIADD3 UR8, UPT, UPT, UR43, 0x1b00, URZ ;  /* 0x00001b002b087890 */ /* 0x000fe2000fffe0ff */
[----:B------:R-:W-:Y:S01]  /*86e0*/  UMOV UR10, UR50 ;  /* 0x00000032000a7c82 */ /* 0x000fe20008000000 */
[----:B------:R-:W-:Y:S01]  /*86f0*/  UMOV UR11, UR36 ;  /* 0x00000024000b7c82 */ /* 0x000fe20008000000 */
[----:B--2---:R-:W-:Y:S04]  /*8700*/  UIADD3 UR4, UP0, UPT, UR6, 0x680, URZ ;  /* 0x0000068006047890 */ /* 0x004fe8000ff1e0ff */
[----:B------:R-:W-:Y:S09]  /*8710*/  UIADD3.X UR5, UPT, UPT, URZ, UR7, URZ, UP0, !UPT ;  /* 0x00000007ff057290 */ /* 0x000ff200087fe4ff */
[----:B------:R2:W-:Y:S01]  /*8720*/  UTMASTG.3D [UR12], [UR4] ;  /* 0x0000000c040073b5 */ /* 0x0005e20008010000 */
[----:B------:R2:W-:Y:S01]  /*8730*/  UTMASTG.3D [UR8], [UR4] ;  /* 0x00000008040073b5 */ /* 0x0005e20008010000 */
[----:B------:R0:W-:Y:S01]  /*8740*/  UTMACMDFLUSH ;  /* 0x00000000000079b7 */ /* 0x0001e20000000000 */
[----:B--2---:R-:W-:Y:S04]  /*8750*/  DEPBAR.LE SB0, 0x1 ;  /* 0x000080400000791a */ /* 0x004fe80000000000 */
.L_x_149:
[----:B------:R-:W-:Y:S05]  /*8760*/  BSYNC.RECONVERGENT B0 ;  /* 0x0000000000007941 */ /* 0x000fea0003800200 */
.L_x_148:
[----:B------:R-:W-:Y:S01]  /*8770*/  BAR.SYNC.DEFER_BLOCKING 0x1, 0x80 ;  /* 0x0042000000007b1d */ /* 0x000fe20000010000 */
[----:B------:R-:W-:Y:S04]  /*8780*/  UIADD3 UR4, UPT, UPT, UR46, 0x1, URZ ;  /* 0x000000012e047890 */ /* 0x000fe8000fffe0ff */
[----:B------:R-:W-:Y:S04]  /*8790*/  UISETP.NE.AND UP0, UPT, UR4, 0x4, UPT ;  /* 0x000000040400788c */ /* 0x000fe8000bf05270 */
[----:B------:R-:W-:Y:S01]  /*87a0*/  USEL UR44, UR4, URZ, UP0 ;  /* 0x000000ff042c7287 */ /* 0x000fe20008000000 */
[----:B------:R2:W-:Y:S01]  /*87b0*/  @P6 SYNCS.ARRIVE.TRANS64.RED.A1T0 RZ, [R0+URZ], RZ ;  /* 0x000000ff00ff69a7 */ /* 0x0005e200081004ff */
[----:B------:R-:W-:Y:S01]  /*87c0*/  BSSY B1, `(.L_x_150) ;  /* 0x0000013000017945 */ /* 0x000fe20003800000 */
[----:B------:R-:W3:Y:S02]  /*87d0*/  @P6 SYNCS.PHASECHK.TRANS64.TRYWAIT P0, [R2+URZ+0x1a0], R3 ;  /* 0x0001a003020065a7 */ /* 0x000ee400080011ff */
[----:B---3--:R-:W-:Y:S01]  /*87e0*/  @P6 SEL R63, RZ, 0x1, !P0 ;  /* 0x00000001ff3f6807 */ /* 0x008fe20004000000 */
[----:B--2---:R-:W-:Y:S06]  /*87f0*/  @!P6 BRA `(.L_x_151) ;  /* 0x00000000003ce947 */ /* 0x004fec0003800000 */
[----:B------:R-:W-:Y:S01]  /*8800*/  ISETP.NE.AND P1, PT, R64, RZ, PT ;  /* 0x000000ff4000720c */ /* 0x000fe20003f25270 */
[----:B------:R-:W-:Y:S01]  /*8810*/  BSSY B0, `(.L_x_152) ;  /* 0x0000009000007945 */ /* 0x000fe20003800000 */
[----:B------:R-:W-:Y:S11]  /*8820*/  ISETP.NE.AND P0, PT, R63, RZ, PT ;  /* 0x000000ff3f00720c */ /* 0x000ff60003f05270 */
[----:B------:R-:W-:Y:S05]  /*8830*/  @P1 IMAD R3, R26, 0x1000, R56 ;  /* 0x000010001a031824 */ /* 0x000fea00078e0238 */
[----:B------:R-:W-:Y:S05]  /*8840*/  @P1 IADD3 R0, PT, PT, R3, UR43, RZ ;  /* 0x0000002b03001c10 */ /* 0x000fea000fffe0ff */
[----:B------:R-:W-:Y:S01]  /*8850*/  @P1 IMAD.IADD R0, R65, 0x1, R0 ;  /* 0x0000000141001824 */ /* 0x000fe200078e0200 */
[----:B------:R-:W-:Y:S06]  /*8860*/  @P0 BRA `(.L_x_153) ;  /* 0x00000000000c0947 */ /* 0x000fec0003800000 */
[----:B------:R-:W-:Y:S04]  /*8870*/  SHF.L.U32 R4, R59, 0x1f, RZ ;  /* 0x0000001f3b047819 */ /* 0x000fe800000006ff */
[----:B------:R-:W2:Y:S02]  /*8880*/  SYNCS.PHASECHK.TRANS64.TRYWAIT P0, [R2+URZ+0x1a0], R4 ;  /* 0x0001a004020075a7 */ /* 0x000ea400080011ff */
[----:B--2---:R-:W-:Y:S05]  /*8890*/  @!P0 BRA `(.L_x_154) ;  /* 0x0000002800108947 */ /* 0x004fea0003800000 */
.L_x_153:
[----:B------:R-:W-:Y:S05]  /*88a0*/  BSYNC B0 ;  /* 0x0000000000007941 */ /* 0x000fea0003800000 */
.L_x_152:
[----:B------:R-:W-:Y:S02]  /*88b0*/  ISETP.NE.AND P0, PT, R64, RZ, PT ;  /* 0x000000ff4000720c */ /* 0x000fe40003f05270 */
[----:B------:R-:W-:Y:S11]  /*88c0*/  IADD3 R26, PT, PT, R26, 0x1, RZ ;  /* 0x000000011a1a7810 */ /* 0x000ff60007ffe0ff */
[----:B------:R3:W4:Y:S04]  /*88d0*/  @P0 LDS.128 R28, [R3+UR43+0x300] ;  /* 0x0003002b031c0984 */ /* 0x0007280008000c00 */
[----:B------:R3:W1:Y:S02]  /*88e0*/  @P0 LDS.128 R36, [R0+0x300] ;  /* 0x0003000000240984 */ /* 0x0006640000000c00 */
.L_x_151:
[----:B------:R-:W-:Y:S05]  /*88f0*/  BSYNC B1 ;  /* 0x0000000000017941 */ /* 0x000fea0003800000 */
.L_x_150:
[----:B---3--:R-:W-:Y:S05]  /*8900*/  VIADD R0, R25, 0x20 ;  /* 0x0000002019007836 */ /* 0x008fea0000000000 */
[----:B------:R-:W-:Y:S04]  /*8910*/  SHF.R.U32.HI R0, RZ, 0x15, R0 ;  /* 0x00000015ff007819 */ /* 0x000fe80000011600 */
[----:B------:R-:W-:Y:S11]  /*8920*/  LOP3.LUT P0, RZ, R0, 0x3, R47, 0x48, !PT ;  /* 0x0000000300ff7812 */ /* 0x000ff6000780482f */
[----:B------:R-:W-:Y:S02]  /*8930*/  @!UPT UIADD3 URZ, UPT, UPT, URZ, URZ, URZ ;  /* 0x000000fffffff290 */ /* 0x000fe4000fffe0ff */
[----:B------:R-:W-:Y:S05]  /*8940*/  @!P0 BRA `(.L_x_155) ;  /* 0x0000000000408947 */ /* 0x000fea0003800000 */
[----:B------:R-:W3:Y:S01]  /*8950*/  LDCU.64 UR8, c[0x4][0x70] ;  /* 0x01000e00ff0877ac */ /* 0x000ee20008000a00 */
[----:B------:R-:W-:Y:S01]  /*8960*/  MOV R3, 0x0 ;  /* 0x0000000000037802 */ /* 0x000fe20000000f00 */
[----:B------:R-:W-:Y:S02]  /*8970*/  HFMA2 R12, -RZ, RZ, 0, 5.9604644775390625e-08 ;  /* 0x00000001ff0c7431 */ /* 0x000fe400000001ff */
[----:B-1----:R-:W-:Y:S02]  /*8980*/  IMAD.MOV.U32 R8, RZ, RZ, 0x192 ;  /* 0x00000192ff087424 */ /* 0x002fe400078e00ff */
[----:B------:R-:W-:Y:S01]  /*8990*/  IMAD.MOV.U32 R13, RZ, RZ, RZ ;  /* 0x000000ffff0d7224 */ /* 0x000fe200078e00ff */
[----:B------:R-:W1:Y:S01]  /*89a0*/  LDCU.64 UR6, c[0x4][0x78] ;  /* 0x01000f00ff0677ac */ /* 0x000e620008000a00 */
[----:B--2---:R-:W2:Y:S01]  /*89b0*/  LDC.64 R2, c[0x4][R3] ;  /* 0x0100000003027b82 */ /* 0x004ea20000000a00 */
[----:B------:R-:W5:Y:S01]  /*89c0*/  LDCU.64 UR4, c[0x4][0x10] ;  /* 0x01000200ff0477ac */ /* 0x000f620008000a00 */
[----:B---3--:R-:W-:Y:S01]  /*89d0*/  MOV R5, UR9 ;  /* 0x0000000900057c02 */ /* 0x008fe20008000f00 */
[----:B------:R-:W-:Y:S01]  /*89e0*/  IMAD.U32 R4, RZ, RZ, UR8 ;  /* 0x00000008ff047e24 */ /* 0x000fe2000f8e00ff */
[----:B-1----:R-:W-:Y:S01]  /*89f0*/  MOV R7, UR7 ;  /* 0x0000000700077c02 */ /* 0x002fe20008000f00 */
[----:B------:R-:W-:Y:S01]  /*8a00*/  IMAD.U32 R6, RZ, RZ, UR6 ;  /* 0x00000006ff067e24 */ /* 0x000fe2000f8e00ff */
[----:B-----5:R-:W-:Y:S01]  /*8a10*/  MOV R11, UR5 ;  /* 0x00000005000b7c02 */ /* 0x020fe20008000f00 */
[----:B------:R-:W-:Y:S02]  /*8a20*/  IMAD.U32 R10, RZ, RZ, UR4 ;  /* 0x00000004ff0a7e24 */ /* 0x000fe4000f8e00ff */
[----:B------:R-:W-:Y:S07]  /*8a30*/  LEPC R20, `(.L_x_155) ;  /* 0x000000001014794e */ /* 0x000fee0000000000 */
[----:B--2-4-:R-:W-:Y:S05]  /*8a40*/  CALL.ABS.NOINC R2 ;  /* 0x0000000002007343 */ /* 0x014fea0003c00000 */
.L_x_155:
[----:B----4-:R-:W-:Y:S01]  /*8a50*/  SHF.L.U32 R3, R28, 0x10, RZ ;  /* 0x000000101c037819 */ /* 0x010fe200000006ff */
[----:B------:R-:W-:Y:S05]  /*8a60*/  WARPSYNC.ALL ;  /* 0x0000000000007948 */ /* 0x000fea0003800000 */
[----:B------:R-:W-:Y:S01]  /*8a70*/  R2UR UR4, R25 ;  /* 0x00000000190472ca */ /* 0x000fe200000e0000 */
[----:B------:R-:W-:Y:S01]  /*8a80*/  BSSY.RECONVERGENT B0, `(.L_x_156) ;  /* 0x000005b000007945 */ /* 0x000fe20003800200 */
[----:B------:R-:W-:Y:S02]  /*8a90*/  SHF.L.U32 R20, R30, 0x10, RZ ;  /* 0x000000101e147819 */ /* 0x000fe400000006ff */
[----:B------:R-:W-:Y:S02]  /*8aa0*/  ISETP.NE.AND P6, PT, R61, RZ, PT ;  /* 0x000000ff3d00720c */ /* 0x000fe40003fc5270 */
[----:B------:R-:W-:Y:S07]  /*8ab0*/  ISETP.NE.AND P0, PT, R60, RZ, PT ;  /* 0x000000ff3c00720c */ /* 0x000fee0003f05270 */
[----:B-12---:R-:W1:Y:S02]  /*8ac0*/  LDTM.x16 R4, tmem[UR4+0x20] ;  /* 0x00002004000479ee */ /* 0x006e640008240000 */
        /* <DEDUP_REMOVED lines=59> */
[----:B------:R-:W-:Y:S02]  /*8e80*/  LEA R3, R26, UR43, 0x3 ;  /* 0x0000002b1a037c11 */ /* 0x000fe4000f8e18ff */
        /* <DEDUP_REMOVED lines=8> */
[----:B------:R-:W-:Y:S01]  /*8f10*/  @P6 SHF.L.U32 R2, R59, 0x1f, RZ ;  /* 0x0000001f3b026819 */ /* 0x000fe200000006ff */
        /* <DEDUP_REMOVED lines=17> */
.L_x_157:
[----:B------:R-:W-:Y:S05]  /*9030*/  BSYNC.RECONVERGENT B0 ;  /* 0x0000000000007941 */ /* 0x000fea0003800200 */
.L_x_156:
        /* <DEDUP_REMOVED lines=19> */
.L_x_161:
[----:B------:R-:W-:Y:S05]  /*9170*/  BSYNC B0 ;  /* 0x0000000000007941 */ /* 0x000fea0003800000 */
.L_x_160:
[----:B------:R-:W-:Y:S11]  /*9180*/  ISETP.NE.AND P0, PT, R64, RZ, PT ;  /* 0x000000ff4000720c */ /* 0x000ff60003f05270 */
[----:B------:R-:W-:Y:S02]  /*9190*/  @!UPT UIADD3 URZ, UPT, UPT, URZ, URZ, URZ ;  /* 0x000000fffffff290 */ /* 0x000fe4000fffe0ff */
[----:B------:R3:W4:Y:S04]  /*91a0*/  @P0 LDS.128 R28, [R26+UR43+0x300] ;  /* 0x0003002b1a1c0984 */ /* 0x0007280008000c00 */
[----:B------:R3:W1:Y:S02]  /*91b0*/  @P0 LDS.128 R36, [R65+0x300] ;  /* 0x0003000041240984 */ /* 0x0006640000000c00 */
.L_x_159:
[----:B------:R-:W-:Y:S05]  /*91c0*/  BSYNC B1 ;  /* 0x0000000000017941 */ /* 0x000fea0003800000 */
.L_x_158:
[----:B--2---:R-:W-:Y:S05]  /*91d0*/  VIADD R0, R25, 0x30 ;  /* 0x0000003019007836 */ /* 0x004fea0000000000 */
[----:B------:R-:W-:Y:S04]  /*91e0*/  SHF.R.U32.HI R0, RZ, 0x15, R0 ;  /* 0x00000015ff007819 */ /* 0x000fe80000011600 */
[----:B------:R-:W-:Y:S11]  /*91f0*/  LOP3.LUT P0, RZ, R0, 0x3, R47, 0x48, !PT ;  /* 0x0000000300ff7812 */ /* 0x000ff6000780482f */
[----:B------:R-:W-:Y:S02]  /*9200*/  @!UPT UIADD3 URZ, UPT, UPT, URZ, URZ, URZ ;  /* 0x000000fffffff290 */ /* 0x000fe4000fffe0ff */
[----:B------:R-:W-:Y:S05]  /*9210*/  @!P0 BRA `(.L_x_163) ;  /* 0x0000000000408947 */ /* 0x000fea0003800000 */
[----:B------:R-:W2:Y:S01]  /*9220*/  LDCU.64 UR8, c[0x4][0x70] ;  /* 0x01000e00ff0877ac */ /* 0x000ea20008000a00 */
[----:B------:R-:W-:Y:S01]  /*9230*/  MOV R3, 0x0 ;  /* 0x0000000000037802 */ /* 0x000fe20000000f00 */
        /* <DEDUP_REMOVED lines=14> */
.L_x_163:
[----:B------:R-:W-:Y:S01]  /*9320*/  ISETP.NE.AND P0, PT, R60, RZ, PT ;  /* 0x000000ff3c00720c */ /* 0x000fe20003f05270 */
[----:B------:R-:W-:Y:S05]  /*9330*/  WARPSYNC.ALL ;  /* 0x0000000000007948 */ /* 0x000fea0003800000 */
[----:B------:R-:W-:Y:S01]  /*9340*/  R2UR UR4, R25 ;  /* 0x00000000190472ca */ /* 0x000fe200000e0000 */
[----:B------:R-:W-:Y:S01]  /*9350*/  BSSY.RECONVERGENT B0, `(.L_x_164) ;  /* 0x0000057000007945 */ /* 0x000fe20003800200 */
[C---:B----4-:R-:W-:Y:S02]  /*9360*/  SHF.L.U32 R20, R28.reuse, 0x10, RZ ;  /* 0x000000101c147819 */ /* 0x050fe400000006ff */
[----:B------:R-:W-:Y:S02]  /*9370*/  LOP3.LUT R21, R28, 0xffff0000, RZ, 0xc0, !PT ;  /* 0xffff00001c157812 */ /* 0x000fe400078ec0ff */
[C---:B------:R-:W-:Y:S02]  /*9380*/  SHF.L.U32 R25, R29.reuse, 0x10, RZ ;  /* 0x000000101d197819 */ /* 0x040fe400000006ff */
[----:B---3--:R-:W-:Y:S02]  /*9390*/  LOP3.LUT R26, R29, 0xffff0000, RZ, 0xc0, !PT ;  /* 0xffff00001d1a7812 */ /* 0x008fe400078ec0ff */
[C---:B------:R-:W-:Y:S02]  /*93a0*/  SHF.L.U32 R28, R30.reuse, 0x10, RZ ;  /* 0x000000101e1c7819 */ /* 0x040fe400000006ff */
[----:B------:R-:W-:Y:S01]  /*93b0*/  LOP3.LUT R29, R30, 0xffff0000, RZ, 0xc0, !PT ;  /* 0xffff00001e1d7812 */ /* 0x000fe200078ec0ff */
[----:B-1----:R-:W1:Y:S01]  /*93c0*/  LDTM.x16 R4, tmem[UR4+0x30] ;  /* 0x00003004000479ee */ /* 0x002e620008240000 */
[C---:B------:R-:W-:Y:S01]  /*93d0*/  SHF.L.U32 R30, R31.reuse, 0x10, RZ ;  /* 0x000000101f1e7819 */ /* 0x040fe200000006ff */
[----:B------:R-:W-:Y:S01]  /*93e0*/  NOP ;  /* 0x0000000000007918 */ /* 0x000fe20000000000 */
[----:B------:R-:W-:Y:S02]  /*93f0*/  LOP3.LUT R31, R31, 0xffff0000, RZ, 0xc0, !PT ;  /* 0xffff00001f1f7812 */ /* 0x000fe400078ec0ff */
[C---:B------:R-:W-:Y:S02]  /*9400*/  SHF.L.U32 R32, R36.reuse, 0x10, RZ ;  /* 0x0000001024207819 */ /* 0x040fe400000006ff */
[----:B------:R-:W-:Y:S02]  /*9410*/  LOP3.LUT R33, R36, 0xffff0000, RZ, 0xc0, !PT ;  /* 0xffff000024217812 */ /* 0x000fe400078ec0ff */
[----:B------:R-:W-:Y:S02]  /*9420*/  IADD3 R53, PT, PT, R53, 0x230, RZ ;  /* 0x0000023035357810 */ /* 0x000fe40007ffe0ff */
[----:B------:R-:W-:Y:S02]  /*9430*/  SHF.L.U32 R34, R37, 0x10, RZ ;  /* 0x0000001025227819 */ /* 0x000fe400000006ff */
[----:B------:R-:W-:Y:S02]  /*9440*/  LOP3.LUT R53, R53, 0xfefffff8, RZ, 0xc0, !PT ;  /* 0xfefffff835357812 */ /* 0x000fe400078ec0ff */
[----:B------:R-:W-:Y:S02]  /*9450*/  LOP3.LUT R35, R37, 0xffff0000, RZ, 0xc0, !PT ;  /* 0xffff000025237812 */ /* 0x000fe400078ec0ff */
[----:B-1----:R1:W-:Y:S01]  /*9460*/  SYNCS.ARRIVE.TRANS64.RED.A1T0 RZ, [R53+URZ], RZ ;  /* 0x000000ff35ff79a7 */ /* 0x0023e200081004ff */
[C---:B------:R-:W-:Y:S02]  /*9470*/  SHF.L.U32 R36, R38.reuse, 0x10, RZ ;  /* 0x0000001026247819 */ /* 0x040fe400000006ff */
[----:B------:R-:W-:Y:S02]  /*9480*/  LOP3.LUT R37, R38, 0xffff0000, RZ, 0xc0, !PT ;  /* 0xffff000026257812 */ /* 0x000fe400078ec0ff */
[----:B------:R-:W-:Y:S01]  /*9490*/  SHF.L.U32 R38, R39, 0x10, RZ ;  /* 0x0000001027267819 */ /* 0x000fe200000006ff */
[C---:B------:R-:W-:Y:S01]  /*94a0*/  FMUL R4, R24.reuse, R4 ;  /* 0x0000000418047220 */ /* 0x040fe20000400000 */
[C---:B------:R-:W-:Y:S01]  /*94b0*/  FMUL R5, R24.reuse, R5 ;  /* 0x0000000518057220 */ /* 0x040fe20000400000 */
[C---:B------:R-:W-:Y:S01]  /*94c0*/  FMUL R6, R24.reuse, R6 ;  /* 0x0000000618067220 */ /* 0x040fe20000400000 */
[C---:B------:R-:W-:Y:S01]  /*94d0*/  FMUL R7, R24.reuse, R7 ;  /* 0x0000000718077220 */ /* 0x040fe20000400000 */
[C---:B------:R-:W-:Y:S01]  /*94e0*/  FFMA R4, R27.reuse, R20, R4 ;  /* 0x000000141b047223 */ /* 0x040fe20000000004 */
        /* <DEDUP_REMOVED lines=15> */
[C---:B------:R-:W-:Y:S01]  /*95e0*/  FMUL R12, R24.reuse, R16 ;  /* 0x00000010180c7220 */ /* 0x040fe20000400000 */
[C---:B------:R-:W-:Y:S01]  /*95f0*/  FFMA R0, R27.reuse, R32, R0 ;  /* 0x000000201b007223 */ /* 0x040fe20000000000 */
[C---:B------:R-:W-:Y:S01]  /*9600*/  FMUL R13, R24.reuse, R17 ;  /* 0x00000011180d7220 */ /* 0x040fe20000400000 */
[----:B------:R-:W-:Y:S01]  /*9610*/  FFMA R2, R27, R33, R2 ;  /* 0x000000211b027223 */ /* 0x000fe20000000002 */
[----:B------:R-:W-:Y:S01]  /*9620*/  F2FP.BF16.F32.PACK_AB R4, R5, R4 ;  /* 0x000000040504723e */ /* 0x000fe200000010ff */
[C---:B------:R-:W-:Y:S01]  /*9630*/  FMUL R14, R24.reuse, R18 ;  /* 0x00000012180e7220 */ /* 0x040fe20000400000 */
[----:B------:R-:W-:Y:S01]  /*9640*/  FFMA R3, R27, R34, R3 ;  /* 0x000000221b037223 */ /* 0x000fe20000000003 */
[----:B------:R-:W-:Y:S01]  /*9650*/  LOP3.LUT R39, R39, 0xffff0000, RZ, 0xc0, !PT ;  /* 0xffff000027277812 */ /* 0x000fe200078ec0ff */
[----:B------:R-:W-:Y:S01]  /*9660*/  FFMA R15, R27, R35, R15 ;  /* 0x000000231b0f7223 */ /* 0x000fe2000000000f */
[----:B------:R-:W-:Y:S01]  /*9670*/  F2FP.BF16.F32.PACK_AB R5, R7, R6 ;  /* 0x000000060705723e */ /* 0x000fe200000010ff */
[----:B------:R-:W-:Y:S01]  /*9680*/  FMUL R19, R24, R19 ;  /* 0x0000001318137220 */ /* 0x000fe20000400000 */
[----:B------:R-:W-:Y:S01]  /*9690*/  F2FP.BF16.F32.PACK_AB R6, R9, R8 ;  /* 0x000000080906723e */ /* 0x000fe200000010ff */
        /* <DEDUP_REMOVED lines=34> */
.L_x_165:
[----:B------:R-:W-:Y:S05]  /*98c0*/  BSYNC.RECONVERGENT B0 ;  /* 0x0000000000007941 */ /* 0x000fea0003800200 */
.L_x_164:
[----:B------:R-:W-:Y:S01]  /*98d0*/  BAR.SYNC.DEFER_BLOCKING 0x1, 0x80 ;  /* 0x0042000000007b1d */ /* 0x000fe20000010000 */
[----:B------:R-:W-:Y:S01]  /*98e0*/  UISETP.NE.AND UP0, UPT, UR52, -0x4, UPT ;  /* 0xfffffffc3400788c */ /* 0x000fe2000bf05270 */
[----:B------:R-:W-:Y:S08]  /*98f0*/  IADD3 R22, PT, PT, R22, 0x1, RZ ;  /* 0x0000000116167810 */ /* 0x000ff00007ffe0ff */
[----:B------:R-:W-:Y:S05]  /*9900*/  BRA.U !UP0, `(.L_x_166) ;  /* 0x0000000108287547 */ /* 0x000fea000b800000 */
[----:B------:R-:W-:Y:S01]  /*9910*/  ISETP.NE.AND P0, PT, R61, RZ, PT ;  /* 0x000000ff3d00720c */ /* 0x000fe20003f05270 */
[----:B------:R-:W-:Y:S01]  /*9920*/  IMAD.U32 R2, RZ, RZ, UR46 ;  /* 0x0000002eff027e24 */ /* 0x000fe2000f8e00ff */
[----:B------:R-:W-:Y:S01]  /*9930*/  UIADD3 UR4, UPT, UPT, UR46, 0x1, URZ ;  /* 0x000000012e047890 */ /* 0x000fe2000fffe0ff */
[----:B------:R-:W-:Y:S03]  /*9940*/  IMAD.U32 R0, RZ, RZ, UR47 ;  /* 0x0000002fff007e24 */ /* 0x000fe6000f8e00ff */
[----:B------:R-:W-:Y:S04]  /*9950*/  UISETP.NE.AND UP0, UPT, UR4, 0x4, UPT ;  /* 0x000000040400788c */ /* 0x000fe8000bf05270 */
[----:B------:R-:W-:Y:S03]  /*9960*/  USEL UR46, UR4, URZ, UP0 ;  /* 0x000000ff042e7287 */ /* 0x000fe60008000000 */
[----:B------:R-:W-:Y:S05]  /*9970*/  @P0 LEA R2, R2, UR43, 0x3 ;  /* 0x0000002b02020c11 */ /* 0x000fea000f8e18ff */
[----:B------:R-:W-:Y:S05]  /*9980*/  @P0 VIADD R2, R2, 0x1c0 ;  /* 0x000001c002020836 */ /* 0x000fea0000000000 */
[----:B------:R-:W-:Y:S04]  /*9990*/  @P0 PRMT R0, R0, 0x654, R2 ;  /* 0x0000065400000816 */ /* 0x000fe80000000002 */
[----:B------:R2:W-:Y:S03]  /*99a0*/  @P0 SYNCS.ARRIVE.TRANS64.RED.A1T0 RZ, [R0+URZ], RZ ;  /* 0x000000ff00ff09a7 */ /* 0x0005e600081004ff */
.L_x_166:
[----:B------:R-:W-:Y:S01]  /*99b0*/  R2UR UR4, R50 ;  /* 0x00000000320472ca */ /* 0x000fe200000e0000 */
[----:B------:R-:W-:Y:S01]  /*99c0*/  UISETP.NE.AND UP0, UPT, UR62, URZ, UPT ;  /* 0x000000ff3e00728c */ /* 0x000fe2000bf05270 */
[----:B------:R-:W-:Y:S01]  /*99d0*/  ISETP.NE.AND P0, PT, R55, 0x2, PT ;  /* 0x000000023700780c */ /* 0x000fe20003f05270 */
[----:B------:R-:W-:Y:S01]  /*99e0*/  UIADD3 UR24, UPT, UPT, UR37, UR63, URZ ;  /* 0x0000003f25187290 */ /* 0x000fe2000fffe0ff */
[----:B------:R-:W-:Y:S01]  /*99f0*/  ISETP.NE.AND P1, PT, R22, 0x4, PT ;  /* 0x000000041600780c */ /* 0x000fe20003f25270 */
[----:B------:R-:W-:Y:S01]  /*9a00*/  UIADD3 UR52, UPT, UPT, UR52, 0x4, URZ ;  /* 0x0000000434347890 */ /* 0x000fe2000fffe0ff */
[----:B------:R-:W-:Y:S01]  /*9a10*/  SEL R2, RZ, 0x1, P0 ;  /* 0x00000001ff027807 */ /* 0x000fe20000000000 */
[----:B------:R-:W-:Y:S01]  /*9a20*/  UMOV UR36, UR61 ;  /* 0x0000003d00247c82 */ /* 0x000fe20008000000 */
[----:B--2---:R-:W-:Y:S02]  /*9a30*/  SEL R0, RZ, 0x1, P1 ;  /* 0x00000001ff007807 */ /* 0x004fe40000800000 */
[----:B------:R-:W-:Y:S02]  /*9a40*/  LOP3.LUT R57, R57, R2, RZ, 0x3c, !PT ;  /* 0x0000000239397212 */ /* 0x000fe400078e3cff */
[----:B------:R-:W-:Y:S01]  /*9a50*/  LOP3.LUT R58, R58, R0, RZ, 0x3c, !PT ;  /* 0x000000003a3a7212 */ /* 0x000fe200078e3cff */
[----:B------:R-:W-:Y:S01]  /*9a60*/  UIADD3 UR20, UPT, UPT, UR38, UR4, URZ ;  /* 0x0000000426147290 */ /* 0x000fe2000fffe0ff */
[----:B------:R-:W-:Y:S02]  /*9a70*/  SEL R55, R55, RZ, P0 ;  /* 0x000000ff37377207 */ /* 0x000fe40000000000 */
[----:B------:R-:W-:Y:S01]  /*9a80*/  SEL R22, R22, RZ, P1 ;  /* 0x000000ff16167207 */ /* 0x000fe20000800000 */
[----:B------:R-:W-:Y:S08]  /*9a90*/  BRA.U UP0, `(.L_x_167) ;  /* 0xffffffcd005c7547 */ /* 0x000ff0000b83ffff */
[----:B------:R-:W-:-:S13]  /*9aa0*/  R2UR UR4, R51 ;  /* 0x00000000330472ca */ /* 0x000fda00000e0000 */
[----:B------:R-:W-:-:S09]  /*9ab0*/  UISETP.NE.AND UP0, UPT, UR4, URZ, UPT ;  /* 0x000000ff0400728c */ /* 0x000fd2000bf05270 */
[----:B------:R-:W-:Y:S05]  /*9ac0*/  BRA.U !UP0, `(.L_x_168) ;  /* 0x0000000108487547 */ /* 0x000fea000b800000 */
[----:B------:R-:W2:Y:S02]  /*9ad0*/  LDCU.64 UR4, c[0x0][0x890] ;  /* 0x00011200ff0477ac */ /* 0x000ea40008000a00 */
[----:B--2---:R-:W-:-:S04]  /*9ae0*/  UISETP.NE.U32.AND UP0, UPT, UR4, URZ, UPT ;  /* 0x000000ff0400728c */ /* 0x004fc8000bf05070 */
[----:B------:R-:W-:-:S09]  /*9af0*/  UISETP.NE.AND.EX UP0, UPT, UR5, URZ, UPT, UP0 ;  /* 0x000000ff0500728c */ /* 0x000fd2000bf05300 */
[----:B------:R-:W-:Y:S05]  /*9b00*/  BRA.U UP0, `(.L_x_169) ;  /* 0x00000001000c7547 */ /* 0x000fea000b800000 */
[----:B------:R-:W-:-:S13]  /*9b10*/  FSETP.NEU.AND P0, PT, R27, RZ, PT ;  /* 0x000000ff1b00720b */ /* 0x000fda0003f0d000 */
[----:B------:R-:W-:Y:S05]  /*9b20*/  @!P0 EXIT ;  /* 0x000000000000894d */ /* 0x000fea0003800000 */
[----:B------:R-:W-:Y:S05]  /*9b30*/  BRA `(.L_x_168) ;  /* 0x00000000002c7947 */ /* 0x000fea0003800000 */
.L_x_169:
[----:B------:R-:W-:Y:S01]  /*9b40*/  ISETP.NE.AND P0, PT, R54, RZ, PT ;  /* 0x000000ff3600720c */ /* 0x000fe20003f05270 */
[----:B------:R-:W-:-:S12]  /*9b50*/  BSSY.RECONVERGENT B0, `(.L_x_168) ;  /* 0x0000009000007945 */ /* 0x000fd80003800200 */
[----:B------:R-:W-:Y:S05]  /*9b60*/  @P0 BRA `(.L_x_170) ;  /* 0x0000000000140947 */ /* 0x000fea0003800000 */
[----:B------:R-:W2:Y:S02]  /*9b70*/  LDCU.64 UR4, c[0x0][0x888] ;  /* 0x00011100ff0477ac */ /* 0x000ea40008000a00 */
[----:B--2---:R-:W-:-:S04]  /*9b80*/  ISETP.NE.U32.AND P0, PT, RZ, UR4, PT ;  /* 0x00000004ff007c0c */ /* 0x004fc8000bf05070 */
[----:B------:R-:W-:-:S13]  /*9b90*/  ISETP.NE.AND.EX P0, PT, RZ, UR5, PT, P0 ;  /* 0x00000005ff007c0c */ /* 0x000fda000bf05300 */
[----:B------:R-:W-:Y:S05]  /*9ba0*/  @!P0 EXIT ;  /* 0x000000000000894d */ /* 0x000fea0003800000 */
[----:B------:R-:W-:Y:S05]  /*9bb0*/  BRA `(.L_x_171) ;  /* 0x0000000000087947 */ /* 0x000fea0003800000 */
.L_x_170:
[----:B------:R-:W-:-:S13]  /*9bc0*/  FSETP.NEU.AND P0, PT, R27, RZ, PT ;  /* 0x000000ff1b00720b */ /* 0x000fda0003f0d000 */
[----:B------:R-:W-:Y:S05]  /*9bd0*/  @!P0 EXIT ;  /* 0x000000000000894d */ /* 0x000fea0003800000 */
.L_x_171:
[----:B------:R-:W-:Y:S05]  /*9be0*/  BSYNC.RECONVERGENT B0 ;  /* 0x0000000000007941 */ /* 0x000fea0003800200 */
.L_x_168:
[----:B------:R-:W-:Y:S01]  /*9bf0*/  ULEA UR4, UR46, UR43, 0x3 ;  /* 0x0000002b2e047291 */ /* 0x000fe2000f8e18ff */
[----:B------:R-:W-:-:S04]  /*9c00*/  DEPBAR.LE SB0, 0x0 ;  /* 0x000080000000791a */ /* 0x000fc80000000000 */
[----:B------:R-:W-:-:S04]  /*9c10*/  UIADD3 UR4, UPT, UPT, UR4, 0x1c0, URZ ;  /* 0x000001c004047890 */ /* 0x000fc8000fffe0ff */
[----:B------:R-:W-:-:S09]  /*9c20*/  UPRMT UR4, UR47, 0x654, UR4 ;  /* 0x000006542f047896 */ /* 0x000fd20008000004 */
[----:B------:R-:W-:Y:S01]  /*9c30*/  SYNCS.ARRIVE.TRANS64.RED.A1T0 RZ, [UR4], RZ ;  /* 0x000000ffffff79a7 */ /* 0x000fe20008100404 */
[----:B------:R-:W-:Y:S05]  /*9c40*/  EXIT ;  /* 0x000000000000794d */ /* 0x000fea0003800000 */
.L_x_25:
[----:B--2---:R2:W3:Y:S02]  /*9c50*/  SYNCS.PHASECHK.TRANS64.TRYWAIT P0, [R0+URZ+0x260], R2 ;  /* 0x00026002000075a7 */ /* 0x0044e400080011ff */
[----:B---3--:R-:W-:Y:S05]  /*9c60*/  @!P0 NANOSLEEP.SYNCS 0x989680 ;  /* 0x009896800000895d */ /* 0x008fea0003900000 */
[----:B------:R-:W3:Y:S02]  /*9c70*/  @!P0 SYNCS.PHASECHK.TRANS64 P0, [R0+URZ+0x260], R2 ;  /* 0x00026002000085a7 */ /* 0x000ee400080010ff */
[----:B---3--:R-:W-:Y:S05]  /*9c80*/  @!P0 BRA `(.L_x_25) ;  /* 0xfffffffc00f08947 */ /* 0x008fea000383ffff */
[----:B------:R-:W-:Y:S05]  /*9c90*/  BRA `(.L_x_172) ;  /* 0xffffff80001c7947 */ /* 0x000fea000383ffff */
.L_x_28:
[----:B-1----:R-:W-:-:S07]  /*9ca0*/  MOV R0, UR33 ;  /* 0x0000002100007c02 */ /* 0x002fce0008000f00 */
.L_x_173:
[----:B-1----:R1:W2:Y:S02]  /*9cb0*/  SYNCS.PHASECHK.TRANS64.TRYWAIT P0, [R0+URZ+0xd0], R3 ;  /* 0x0000d003000075a7 */ /* 0x0022a400080011ff */
[----:B--2---:R-:W-:Y:S05]  /*9cc0*/  @!P0 NANOSLEEP.SYNCS 0x989680 ;  /* 0x009896800000895d */ /* 0x004fea0003900000 */
[----:B------:R-:W2:Y:S02]  /*9cd0*/  @!P0 SYNCS.PHASECHK.TRANS64 P0, [R0+URZ+0xd0], R3 ;  /* 0x0000d003000085a7 */ /* 0x000ea400080010ff */
[----:B--2---:R-:W-:Y:S05]  /*9ce0*/  @!P0 BRA `(.L_x_173) ;  /* 0xfffffffc00f08947 */ /* 0x004fea000383ffff */
[----:B------:R-:W-:Y:S05]  /*9cf0*/  BRA `(.L_x_27) ;  /* 0xffffff8000747947 */ /* 0x000fea000383ffff */
.L_x_35:
[----:B-1----:R-:W-:-:S07]  /*9d00*/  MOV R0, UR17 ;  /* 0x0000001100007c02 */ /* 0x002fce0008000f00 */
.L_x_174:
[----:B-1----:R1:W2:Y:S02]  /*9d10*/  SYNCS.PHASECHK.TRANS64.TRYWAIT P0, [R0+URZ+0xd0], R3 ;  /* 0x0000d003000075a7 */ /* 0x0022a400080011ff */
[----:B--2---:R-:W-:Y:S05]  /*9d20*/  @!P0 NANOSLEEP.SYNCS 0x989680 ;  /* 0x009896800000895d */ /* 0x004fea0003900000 */
[----:B------:R-:W2:Y:S02]  /*9d30*/  @!P0 SYNCS.PHASECHK.TRANS64 P0, [R0+URZ+0xd0], R3 ;  /* 0x0000d003000085a7 */ /* 0x000ea400080010ff */
[----:B--2---:R-:W-:Y:S05]  /*9d40*/  @!P0 BRA `(.L_x_174) ;  /* 0xfffffffc00f08947 */ /* 0x004fea000383ffff */
[----:B------:R-:W-:Y:S05]  /*9d50*/  BRA `(.L_x_34) ;  /* 0xffffff8400347947 */ /* 0x000fea000383ffff */
.L_x_40:
[----:B-1----:R1:W2:Y:S02]  /*9d60*/  SYNCS.PHASECHK.TRANS64.TRYWAIT P0, [R3+URZ+0x1f0], R0 ;  /* 0x0001f000030075a7 */ /* 0x0022a400080011ff */
[----:B--2---:R-:W-:Y:S05]  /*9d70*/  @!P0 NANOSLEEP.SYNCS 0x989680 ;  /* 0x009896800000895d */ /* 0x004fea0003900000 */
[----:B------:R-:W2:Y:S02]  /*9d80*/  @!P0 SYNCS.PHASECHK.TRANS64 P0, [R3+URZ+0x1f0], R0 ;  /* 0x0001f000030085a7 */ /* 0x000ea400080010ff */
[----:B--2---:R-:W-:Y:S05]  /*9d90*/  @!P0 BRA `(.L_x_40) ;  /* 0xfffffffc00f08947 */ /* 0x004fea000383ffff */
[----:B------:R-:W-:Y:S05]  /*9da0*/  BRA `(.L_x_175) ;  /* 0xffffff8400dc7947 */ /* 0x000fea000383ffff */
.L_x_44:
[----:B------:R-:W-:-:S07]  /*9db0*/  MOV R0, UR4 ;  /* 0x0000000400007c02 */ /* 0x000fce0008000f00 */
.L_x_176:
[----:B-1----:R1:W2:Y:S02]  /*9dc0*/  SYNCS.PHASECHK.TRANS64.TRYWAIT P0, [R0+URZ], R2 ;  /* 0x00000002000075a7 */ /* 0x0022a400080011ff */
[----:B--2---:R-:W-:Y:S05]  /*9dd0*/  @!P0 NANOSLEEP.SYNCS 0x989680 ;  /* 0x009896800000895d */ /* 0x004fea0003900000 */
[----:B------:R-:W2:Y:S02]  /*9de0*/  @!P0 SYNCS.PHASECHK.TRANS64 P0, [R0+URZ], R2 ;  /* 0x00000002000085a7 */ /* 0x000ea400080010ff */
[----:B--2---:R-:W-:Y:S05]  /*9df0*/  @!P0 BRA `(.L_x_176) ;  /* 0xfffffffc00f08947 */ /* 0x004fea000383ffff */
[----:B------:R-:W-:Y:S05]  /*9e00*/  BRA `(.L_x_177) ;  /* 0xffffff8c00847947 */ /* 0x000fea000383ffff */
.L_x_45:
[----:B------:R-:W-:-:S07]  /*9e10*/  MOV R0, UR5 ;  /* 0x0000000500007c02 */ /* 0x000fce0008000f00 */
.L_x_178:
[----:B-1----:R1:W2:Y:S02]  /*9e20*/  SYNCS.PHASECHK.TRANS64.TRYWAIT P0, [R0+URZ], R3 ;  /* 0x00000003000075a7 */ /* 0x0022a400080011ff */
[----:B--2---:R-:W-:Y:S05]  /*9e30*/  @!P0 NANOSLEEP.SYNCS 0x989680 ;  /* 0x009896800000895d */ /* 0x004fea0003900000 */
[----:B------:R-:W2:Y:S02]  /*9e40*/  @!P0 SYNCS.PHASECHK.TRANS64 P0, [R0+URZ], R3 ;  /* 0x00000003000085a7 */ /* 0x000ea400080010ff */
[----:B--2---:R-:W-:Y:S05]  /*9e50*/  @!P0 BRA `(.L_x_178) ;  /* 0xfffffffc00f08947 */ /* 0x004fea000383ffff */
[----:B------:R-:W-:Y:S05]  /*9e60*/  BRA `(.L_x_179) ;  /* 0xffffff8c00907947 */ /* 0x000fea000383ffff */
.L_x_46:
[----:B------:R-:W-:-:S07]  /*9e70*/  MOV R0, UR5 ;  /* 0x0000000500007c02 */ /* 0x000fce0008000f00 */
.L_x_180:
[----:B-1----:R1:W2:Y:S02]  /*9e80*/  SYNCS.PHASECHK.TRANS64.TRYWAIT P0, [R0+URZ], R3 ;  /* 0x00000003000075a7 */ /* 0x0022a400080011ff */
[----:B--2---:R-:W-:Y:S05]  /*9e90*/  @!P0 NANOSLEEP.SYNCS 0x989680 ;  /* 0x009896800000895d */ /* 0x004fea0003900000 */
[----:B------:R-:W2:Y:S02]  /*9ea0*/  @!P0 SYNCS.PHASECHK.TRANS64 P0, [R0+URZ], R3 ;  /* 0x00000003000085a7 */ /* 0x000ea400080010ff */
[----:B--2---:R-:W-:Y:S05]  /*9eb0*/  @!P0 BRA `(.L_x_180) ;  /* 0xfffffffc00f08947 */ /* 0x004fea000383ffff */
[----:B------:R-:W-:Y:S05]  /*9ec0*/  BRA `(.L_x_181) ;  /* 0xffffff8c009c7947 */ /* 0x000fea000383ffff */
.L_x_47:
[----:B------:R-:W-:-:S07]  /*9ed0*/  MOV R0, UR5 ;  /* 0x0000000500007c02 */ /* 0x000fce0008000f00 */
.L_x_182:
[----:B-1----:R1:W2:Y:S02]  /*9ee0*/  SYNCS.PHASECHK.TRANS64.TRYWAIT P0, [R0+URZ], R3 ;  /* 0x00000003000075a7 */ /* 0x0022a400080011ff */
[----:B--2---:R-:W-:Y:S05]  /*9ef0*/  @!P0 NANOSLEEP.SYNCS 0x989680 ;  /* 0x009896800000895d */ /* 0x004fea0003900000 */
[----:B------:R-:W2:Y:S02]  /*9f00*/  @!P0 SYNCS.PHASECHK.TRANS64 P0, [R0+URZ], R3 ;  /* 0x00000003000085a7 */ /* 0x000ea400080010ff */
[----:B--2---:R-:W-:Y:S05]  /*9f10*/  @!P0 BRA `(.L_x_182) ;  /* 0xfffffffc00f08947 */ /* 0x004fea000383ffff */
[----:B------:R-:W-:Y:S05]  /*9f20*/  BRA `(.L_x_183) ;  /* 0xffffff8c00a87947 */ /* 0x000fea000383ffff */
.L_x_48:
[----:B------:R-:W-:-:S07]  /*9f30*/  MOV R0, UR5 ;  /* 0x0000000500007c02 */ /* 0x000fce0008000f00 */
.L_x_184:
[----:B-1----:R1:W2:Y:S02]  /*9f40*/  SYNCS.PHASECHK.TRANS64.TRYWAIT P0, [R0+URZ], R3 ;  /* 0x00000003000075a7 */ /* 0x0022a400080011ff */
[----:B--2---:R-:W-:Y:S05]  /*9f50*/  @!P0 NANOSLEEP.SYNCS 0x989680 ;  /* 0x009896800000895d */ /* 0x004fea0003900000 */
[----:B------:R-:W2:Y:S02]  /*9f60*/  @!P0 SYNCS.PHASECHK.TRANS64 P0, [R0+URZ], R3 ;  /* 0x00000003000085a7 */ /* 0x000ea400080010ff */
[----:B--2---:R-:W-:Y:S05]  /*9f70*/  @!P0 BRA `(.L_x_184) ;  /* 0xfffffffc00f08947 */ /* 0x004fea000383ffff */
[----:B------:R-:W-:Y:S05]  /*9f80*/  BRA `(.L_x_185) ;  /* 0xffffff8c00b47947 */ /* 0x000fea000383ffff */
.L_x_49:
[----:B------:R-:W-:-:S07]  /*9f90*/  MOV R0, UR5 ;  /* 0x0000000500007c02 */ /* 0x000fce0008000f00 */
.L_x_186:
[----:B-1----:R1:W2:Y:S02]  /*9fa0*/  SYNCS.PHASECHK.TRANS64.TRYWAIT P0, [R0+URZ], R3 ;  /* 0x00000003000075a7 */ /* 0x0022a400080011ff */
[----:B--2---:R-:W-:Y:S05]  /*9fb0*/  @!P0 NANOSLEEP.SYNCS 0x989680 ;  /* 0x009896800000895d */ /* 0x004fea0003900000 */
[----:B------:R-:W2:Y:S02]  /*9fc0*/  @!P0 SYNCS.PHASECHK.TRANS64 P0, [R0+URZ], R3 ;  /* 0x00000003000085a7 */ /* 0x000ea400080010ff */
[----:B--2---:R-:W-:Y:S05]  /*9fd0*/  @!P0 BRA `(.L_x_186) ;  /* 0xfffffffc00f08947 */ /* 0x004fea000383ffff */
[----:B------:R-:W-:Y:S05]  /*9fe0*/  BRA `(.L_x_187) ;  /* 0xffffff8c00c07947 */ /* 0x000fea000383ffff */
.L_x_50:
[----:B------:R-:W-:-:S07]  /*9ff0*/  MOV R0, UR5 ;  /* 0x0000000500007c02 */ /* 0x000fce0008000f00 */
.L_x_188:
[----:B-1----:R1:W2:Y:S02]  /*a000*/  SYNCS.PHASECHK.TRANS64.TRYWAIT P0, [R0+URZ], R3 ;  /* 0x00000003000075a7 */ /* 0x0022a400080011ff */
[----:B--2---:R-:W-:Y:S05]  /*a010*/  @!P0 NANOSLEEP.SYNCS 0x989680 ;  /* 0x009896800000895d */ /* 0x004fea0003900000 */
[----:B------:R-:W2:Y:S02]  /*a020*/  @!P0 SYNCS.PHASECHK.TRANS64 P0, [R0+URZ], R3 ;  /* 0x00000003000085a7 */ /* 0x000ea400080010ff */
[----:B--2---:R-:W-:Y:S05]  /*a030*/  @!P0 BRA `(.L_x_188) ;  /* 0xfffffffc00f08947 */ /* 0x004fea000383ffff */
[----:B------:R-:W-:Y:S05]  /*a040*/  BRA `(.L_x_189) ;  /* 0xffffff8c00cc7947 */ /* 0x000fea000383ffff */
.L_x_51:
[----:B------:R-:W-:-:S07]  /*a050*/  MOV R0, UR5 ;  /* 0x0000000500007c02 */ /* 0x000fce0008000f00 */
.L_x_190:
[----:B-1----:R1:W2:Y:S02]  /*a060*/  SYNCS.PHASECHK.TRANS64.TRYWAIT P0, [R0+URZ], R3 ;  /* 0x00000003000075a7 */ /* 0x0022a400080011ff */
[----:B--2---:R-:W-:Y:S05]  /*a070*/  @!P0 NANOSLEEP.SYNCS 0x989680 ;  /* 0x009896800000895d */ /* 0x004fea0003900000 */
[----:B------:R-:W2:Y:S02]  /*a080*/  @!P0 SYNCS.PHASECHK.TRANS64 P0, [R0+URZ], R3 ;  /* 0x00000003000085a7 */ /* 0x000ea400080010ff */
[----:B--2---:R-:W-:Y:S05]  /*a090*/  @!P0 BRA `(.L_x_190) ;  /* 0xfffffffc00f08947 */ /* 0x004fea000383ffff */
[----:B------:R-:W-:Y:S05]  /*a0a0*/  BRA `(.L_x_191) ;  /* 0xffffff8c00d87947 */ /* 0x000fea000383ffff */
.L_x_52:
[----:B------:R-:W-:-:S07]  /*a0b0*/  MOV R0, UR5 ;  /* 0x0000000500007c02 */ /* 0x000fce0008000f00 */
.L_x_192:
[----:B-1----:R1:W2:Y:S02]  /*a0c0*/  SYNCS.PHASECHK.TRANS64.TRYWAIT P0, [R0+URZ], R3 ;  /* 0x00000003000075a7 */ /* 0x0022a400080011ff */
[----:B--2---:R-:W-:Y:S05]  /*a0d0*/  @!P0 NANOSLEEP.SYNCS 0x989680 ;  /* 0x009896800000895d */ /* 0x004fea0003900000 */
[----:B------:R-:W2:Y:S02]  /*a0e0*/  @!P0 SYNCS.PHASECHK.TRANS64 P0, [R0+URZ], R3 ;  /* 0x00000003000085a7 */ /* 0x000ea400080010ff */
[----:B--2---:R-:W-:Y:S05]  /*a0f0*/  @!P0 BRA `(.L_x_192) ;  /* 0xfffffffc00f08947 */ /* 0x004fea000383ffff */
[----:B------:R-:W-:Y:S05]  /*a100*/  BRA `(.L_x_193) ;  /* 0xffffff8c00e47947 */ /* 0x000fea000383ffff */
.L_x_53:
[----:B------:R-:W-:-:S07]  /*a110*/  MOV R0, UR5 ;  /* 0x0000000500007c02 */ /* 0x000fce0008000f00 */
.L_x_194:
[----:B-1----:R1:W2:Y:S02]  /*a120*/  SYNCS.PHASECHK.TRANS64.TRYWAIT P0, [R0+URZ], R3 ;  /* 0x00000003000075a7 */ /* 0x0022a400080011ff */
[----:B--2---:R-:W-:Y:S05]  /*a130*/  @!P0 NANOSLEEP.SYNCS 0x989680 ;  /* 0x009896800000895d */ /* 0x004fea0003900000 */
[----:B------:R-:W2:Y:S02]  /*a140*/  @!P0 SYNCS.PHASECHK.TRANS64 P0, [R0+URZ], R3 ;  /* 0x00000003000085a7 */ /* 0x000ea400080010ff */
[----:B--2---:R-:W-:Y:S05]  /*a150*/  @!P0 BRA `(.L_x_194) ;  /* 0xfffffffc00f08947 */ /* 0x004fea000383ffff */
[----:B------:R-:W-:Y:S05]  /*a160*/  BRA `(.L_x_195) ;  /* 0xffffff8c00f07947 */ /* 0x000fea000383ffff */
.L_x_54:
[----:B------:R-:W-:-:S07]  /*a170*/  MOV R0, UR5 ;  /* 0x0000000500007c02 */ /* 0x000fce0008000f00 */
.L_x_196:
[----:B-1----:R1:W2:Y:S02]  /*a180*/  SYNCS.PHASECHK.TRANS64.TRYWAIT P0, [R0+URZ], R3 ;  /* 0x00000003000075a7 */ /* 0x0022a400080011ff */
[----:B--2---:R-:W-:Y:S05]  /*a190*/  @!P0 NANOSLEEP.SYNCS 0x989680 ;  /* 0x009896800000895d */ /* 0x004fea0003900000 */
[----:B------:R-:W2:Y:S02]  /*a1a0*/  @!P0 SYNCS.PHASECHK.TRANS64 P0, [R0+URZ], R3 ;  /* 0x00000003000085a7 */ /* 0x000ea400080010ff */
[----:B--2---:R-:W-:Y:S05]  /*a1b0*/  @!P0 BRA `(.L_x_196) ;  /* 0xfffffffc00f08947 */ /* 0x004fea000383ffff */
[----:B------:R-:W-:Y:S05]  /*a1c0*/  BRA `(.L_x_197) ;  /* 0xffffff8c00fc7947 */ /* 0x000fea000383ffff */
.L_x_55:
[----:B------:R-:W-:-:S07]  /*a1d0*/  MOV R0, UR5 ;  /* 0x0000000500007c02 */ /* 0x000fce0008000f00 */
.L_x_198:
[----:B-1----:R1:W2:Y:S02]  /*a1e0*/  SYNCS.PHASECHK.TRANS64.TRYWAIT P0, [R0+URZ], R3 ;  /* 0x00000003000075a7 */ /* 0x0022a400080011ff */
[----:B--2---:R-:W-:Y:S05]  /*a1f0*/  @!P0 NANOSLEEP.SYNCS 0x989680 ;  /* 0x009896800000895d */ /* 0x004fea0003900000 */
[----:B------:R-:W2:Y:S02]  /*a200*/  @!P0 SYNCS.PHASECHK.TRANS64 P0, [R0+URZ], R3 ;  /* 0x00000003000085a7 */ /* 0x000ea400080010ff */
[----:B--2---:R-:W-:Y:S05]  /*a210*/  @!P0 BRA `(.L_x_198) ;  /* 0xfffffffc00f08947 */ /* 0x004fea000383ffff */
[----:B------:R-:W-:Y:S05]  /*a220*/  BRA `(.L_x_199) ;  /* 0xffffff9000087947 */ /* 0x000fea000383ffff */
.L_x_56:
[----:B------:R-:W-:-:S07]  /*a230*/  MOV R0, UR5 ;  /* 0x0000000500007c02 */ /* 0x000fce0008000f00 */
.L_x_200:
[----:B-1----:R1:W2:Y:S02]  /*a240*/  SYNCS.PHASECHK.TRANS64.TRYWAIT P0, [R0+URZ], R3 ;  /* 0x00000003000075a7 */ /* 0x0022a400080011ff */
[----:B--2---:R-:W-:Y:S05]  /*a250*/  @!P0 NANOSLEEP.SYNCS 0x989680 ;  /* 0x009896800000895d */ /* 0x004fea0003900000 */
[----:B------:R-:W2:Y:S02]  /*a260*/  @!P0 SYNCS.PHASECHK.TRANS64 P0, [R0+URZ], R3 ;  /* 0x00000003000085a7 */ /* 0x000ea400080010ff */
[----:B--2---:R-:W-:Y:S05]  /*a270*/  @!P0 BRA `(.L_x_200) ;  /* 0xfffffffc00f08947 */ /* 0x004fea000383ffff */
[----:B------:R-:W-:Y:S05]  /*a280*/  BRA `(.L_x_201) ;  /* 0xffffff9000147947 */ /* 0x000fea000383ffff */
.L_x_57:
[----:B------:R-:W-:-:S07]  /*a290*/  MOV R0, UR5 ;  /* 0x0000000500007c02 */ /* 0x000fce0008000f00 */
.L_x_202:
[----:B-1----:R1:W2:Y:S02]  /*a2a0*/  SYNCS.PHASECHK.TRANS64.TRYWAIT P0, [R0+URZ], R3 ;  /* 0x00000003000075a7 */ /* 0x0022a400080011ff */
[----:B--2---:R-:W-:Y:S05]  /*a2b0*/  @!P0 NANOSLEEP.SYNCS 0x989680 ;  /* 0x009896800000895d */ /* 0x004fea0003900000 */
[----:B------:R-:W2:Y:S02]  /*a2c0*/  @!P0 SYNCS.PHASECHK.TRANS64 P0, [R0+URZ], R3 ;  /* 0x00000003000085a7 */ /* 0x000ea400080010ff */
[----:B--2---:R-:W-:Y:S05]  /*a2d0*/  @!P0 BRA `(.L_x_202) ;  /* 0xfffffffc00f08947 */ /* 0x004fea000383ffff */
[----:B------:R-:W-:Y:S05]  /*a2e0*/  BRA `(.L_x_203) ;  /* 0xffffff9000207947 */ /* 0x000fea000383ffff */
.L_x_58:
[----:B------:R-:W-:-:S07]  /*a2f0*/  MOV R0, UR5 ;  /* 0x0000000500007c02 */ /* 0x000fce0008000f00 */
.L_x_204:
[----:B-1----:R1:W2:Y:S02]  /*a300*/  SYNCS.PHASECHK.TRANS64.TRYWAIT P0, [R0+URZ], R3 ;  /* 0x00000003000075a7 */ /* 0x0022a400080011ff */
[----:B--2---:R-:W-:Y:S05]  /*a310*/  @!P0 NANOSLEEP.SYNCS 0x989680 ;  /* 0x009896800000895d */ /* 0x004fea0003900000 */
[----:B------:R-:W2:Y:S02]  /*a320*/  @!P0 SYNCS.PHASECHK.TRANS64 P0, [R0+URZ], R3 ;  /* 0x00000003000085a7 */ /* 0x000ea400080010ff */
[----:B--2---:R-:W-:Y:S05]  /*a330*/  @!P0 BRA `(.L_x_204) ;  /* 0xfffffffc00f08947 */ /* 0x004fea000383ffff */
[----:B------:R-:W-:Y:S05]  /*a340*/  BRA `(.L_x_205) ;  /* 0xffffff90002c7947 */ /* 0x000fea000383ffff */
.L_x_59:
[----:B------:R-:W-:-:S07]  /*a350*/  MOV R0, UR5 ;  /* 0x0000000500007c02 */ /* 0x000fce0008000f00 */
.L_x_206:
[----:B-1----:R1:W2:Y:S02]  /*a360*/  SYNCS.PHASECHK.TRANS64.TRYWAIT P0, [R0+URZ], R3 ;  /* 0x00000003000075a7 */ /* 0x0022a400080011ff */
[----:B--2---:R-:W-:Y:S05]  /*a370*/  @!P0 NANOSLEEP.SYNCS 0x989680 ;  /* 0x009896800000895d */ /* 0x004fea0003900000 */
[----:B------:R-:W2:Y:S02]  /*a380*/  @!P0 SYNCS.PHASECHK.TRANS64 P0, [R0+URZ], R3 ;  /* 0x00000003000085a7 */ /* 0x000ea400080010ff */
[----:B--2---:R-:W-:Y:S05]  /*a390*/  @!P0 BRA `(.L_x_206) ;  /* 0xfffffffc00f08947 */ /* 0x004fea000383ffff */
[----:B------:R-:W-:Y:S05]  /*a3a0*/  BRA `(.L_x_207) ;  /* 0xffffff9000387947 */ /* 0x000fea000383ffff */
.L_x_60:
[----:B------:R-:W-:-:S07]  /*a3b0*/  MOV R0, UR5 ;  /* 0x0000000500007c02 */ /* 0x000fce0008000f00 */
.L_x_208:
[----:B-1----:R1:W2:Y:S02]  /*a3c0*/  SYNCS.PHASECHK.TRANS64.TRYWAIT P0, [R0+URZ], R3 ;  /* 0x00000003000075a7 */ /* 0x0022a400080011ff */
[----:B--2---:R-:W-:Y:S05]  /*a3d0*/  @!P0 NANOSLEEP.SYNCS 0x989680 ;  /* 0x009896800000895d */ /* 0x004fea0003900000 */
[----:B------:R-:W2:Y:S02]  /*a3e0*/  @!P0 SYNCS.PHASECHK.TRANS64 P0, [R0+URZ], R3 ;  /* 0x00000003000085a7 */ /* 0x000ea400080010ff */
[----:B--2---:R-:W-:Y:S05]  /*a3f0*/  @!P0 BRA `(.L_x_208) ;  /* 0xfffffffc00f08947 */ /* 0x004fea000383ffff */
[----:B------:R-:W-:Y:S05]  /*a400*/  BRA `(.L_x_209) ;  /* 0xffffff9000447947 */ /* 0x000fea000383ffff */
.L_x_61:
[----:B------:R-:W-:-:S07]  /*a410*/  MOV R0, UR5 ;  /* 0x0000000500007c02 */ /* 0x000fce0008000f00 */
.L_x_210:
[----:B-1----:R1:W2:Y:S02]  /*a420*/  SYNCS.PHASECHK.TRANS64.TRYWAIT P0, [R0+URZ], R3 ;  /* 0x00000003000075a7 */ /* 0x0022a400080011ff */
[----:B--2---:R-:W-:Y:S05]  /*a430*/  @!P0 NANOSLEEP.SYNCS 0x989680 ;  /* 0x009896800000895d */ /* 0x004fea0003900000 */
[----:B------:R-:W2:Y:S02]  /*a440*/  @!P0 SYNCS.PHASECHK.TRANS64 P0, [R0+URZ], R3 ;  /* 0x00000003000085a7 */ /* 0x000ea400080010ff */
[----:B--2---:R-:W-:Y:S05]  /*a450*/  @!P0 BRA `(.L_x_210) ;  /* 0xfffffffc00f08947 */ /* 0x004fea000383ffff */
[----:B------:R-:W-:Y:S05]  /*a460*/  BRA `(.L_x_211) ;  /* 0xffffff9000507947 */ /* 0x000fea000383ffff */
.L_x_62:
[----:B------:R-:W-:-:S07]  /*a470*/  MOV R0, UR5 ;  /* 0x0000000500007c02 */ /* 0x000fce0008000f00 */
.L_x_212:
[----:B-1----:R1:W2:Y:S02]  /*a480*/  SYNCS.PHASECHK.TRANS64.TRYWAIT P0, [R0+URZ], R3 ;  /* 0x00000003000075a7 */ /* 0x0022a400080011ff */
[----:B--2---:R-:W-:Y:S05]  /*a490*/  @!P0 NANOSLEEP.SYNCS 0x989680 ;  /* 0x009896800000895d */ /* 0x004fea0003900000 */
[----:B------:R-:W2:Y:S02]  /*a4a0*/  @!P0 SYNCS.PHASECHK.TRANS64 P0, [R0+URZ], R3 ;  /* 0x00000003000085a7 */ /* 0x000ea400080010ff */
[----:B--2---:R-:W-:Y:S05]  /*a4b0*/  @!P0 BRA `(.L_x_212) ;  /* 0xfffffffc00f08947 */ /* 0x004fea000383ffff */
[----:B------:R-:W-:Y:S05]  /*a4c0*/  BRA `(.L_x_213) ;  /* 0xffffff90005c7947 */ /* 0x000fea000383ffff */
.L_x_63:
[----:B------:R-:W-:-:S07]  /*a4d0*/  MOV R0, UR5 ;  /* 0x0000000500007c02 */ /* 0x000fce0008000f00 */
.L_x_214:
[----:B-1----:R1:W2:Y:S02]  /*a4e0*/  SYNCS.PHASECHK.TRANS64.TRYWAIT P0, [R0+URZ], R3 ;  /* 0x00000003000075a7 */ /* 0x0022a400080011ff */
[----:B--2---:R-:W-:Y:S05]  /*a4f0*/  @!P0 NANOSLEEP.SYNCS 0x989680 ;  /* 0x009896800000895d */ /* 0x004fea0003900000 */
[----:B------:R-:W2:Y:S02]  /*a500*/  @!P0 SYNCS.PHASECHK.TRANS64 P0, [R0+URZ], R3 ;  /* 0x00000003000085a7 */ /* 0x000ea400080010ff */
[----:B--2---:R-:W-:Y:S05]  /*a510*/  @!P0 BRA `(.L_x_214) ;  /* 0xfffffffc00f08947 */ /* 0x004fea000383ffff */
[----:B------:R-:W-:Y:S05]  /*a520*/  BRA `(.L_x_215) ;  /* 0xffffff9000687947 */ /* 0x000fea000383ffff */
.L_x_64:
[----:B------:R-:W-:-:S07]  /*a530*/  MOV R0, UR5 ;  /* 0x0000000500007c02 */ /* 0x000fce0008000f00 */
.L_x_216:
[----:B-1----:R1:W2:Y:S02]  /*a540*/  SYNCS.PHASECHK.TRANS64.TRYWAIT P0, [R0+URZ], R3 ;  /* 0x00000003000075a7 */ /* 0x0022a400080011ff */
[----:B--2---:R-:W-:Y:S05]  /*a550*/  @!P0 NANOSLEEP.SYNCS 0x989680 ;  /* 0x009896800000895d */ /* 0x004fea0003900000 */
[----:B------:R-:W2:Y:S02]  /*a560*/  @!P0 SYNCS.PHASECHK.TRANS64 P0, [R0+URZ], R3 ;  /* 0x00000003000085a7 */ /* 0x000ea400080010ff */
[----:B--2---:R-:W-:Y:S05]  /*a570*/  @!P0 BRA `(.L_x_216) ;  /* 0xfffffffc00f08947 */ /* 0x004fea000383ffff */
[----:B------:R-:W-:Y:S05]  /*a580*/  BRA `(.L_x_217) ;  /* 0xffffff9000747947 */ /* 0x000fea000383ffff */
.L_x_65:
[----:B------:R-:W-:-:S07]  /*a590*/  MOV R0, UR5 ;  /* 0x0000000500007c02 */ /* 0x000fce0008000f00 */
.L_x_218:
[----:B-1----:R1:W2:Y:S02]  /*a5a0*/  SYNCS.PHASECHK.TRANS64.TRYWAIT P0, [R0+URZ], R3 ;  /* 0x00000003000075a7 */ /* 0x0022a400080011ff */
[----:B--2---:R-:W-:Y:S05]  /*a5b0*/  @!P0 NANOSLEEP.SYNCS 0x989680 ;  /* 0x009896800000895d */ /* 0x004fea0003900000 */
[----:B------:R-:W2:Y:S02]  /*a5c0*/  @!P0 SYNCS.PHASECHK.TRANS64 P0, [R0+URZ], R3 ;  /* 0x00000003000085a7 */ /* 0x000ea400080010ff */
[----:B--2---:R-:W-:Y:S05]  /*a5d0*/  @!P0 BRA `(.L_x_218) ;  /* 0xfffffffc00f08947 */ /* 0x004fea000383ffff */
[----:B------:R-:W-:Y:S05]  /*a5e0*/  BRA `(.L_x_219) ;  /* 0xffffff9000807947 */ /* 0x000fea000383ffff */
.L_x_66:
[----:B------:R-:W-:-:S07]  /*a5f0*/  MOV R0, UR5 ;  /* 0x0000000500007c02 */ /* 0x000fce0008000f00 */
.L_x_220:
[----:B-1----:R1:W2:Y:S02]  /*a600*/  SYNCS.PHASECHK.TRANS64.TRYWAIT P0, [R0+URZ], R3 ;  /* 0x00000003000075a7 */ /* 0x0022a400080011ff */
[----:B--2---:R-:W-:Y:S05]  /*a610*/  @!P0 NANOSLEEP.SYNCS 0x989680 ;  /* 0x009896800000895d */ /* 0x004fea0003900000 */
[----:B------:R-:W2:Y:S02]  /*a620*/  @!P0 SYNCS.PHASECHK.TRANS64 P0, [R0+URZ], R3 ;  /* 0x00000003000085a7 */ /* 0x000ea400080010ff */
[----:B--2---:R-:W-:Y:S05]  /*a630*/  @!P0 BRA `(.L_x_220) ;  /* 0xfffffffc00f08947 */ /* 0x004fea000383ffff */
[----:B------:R-:W-:Y:S05]  /*a640*/  BRA `(.L_x_221) ;  /* 0xffffff90008c7947 */ /* 0x000fea000383ffff */
.L_x_67:
[----:B------:R-:W-:-:S07]  /*a650*/  MOV R0, UR5 ;  /* 0x0000000500007c02 */ /* 0x000fce0008000f00 */
.L_x_222:
[----:B-1----:R1:W2:Y:S02]  /*a660*/  SYNCS.PHASECHK.TRANS64.TRYWAIT P0, [R0+URZ], R3 ;  /* 0x00000003000075a7 */ /* 0x0022a400080011ff */
[----:B--2---:R-:W-:Y:S05]  /*a670*/  @!P0 NANOSLEEP.SYNCS 0x989680 ;  /* 0x009896800000895d */ /* 0x004fea0003900000 */
[----:B------:R-:W2:Y:S02]  /*a680*/  @!P0 SYNCS.PHASECHK.TRANS64 P0, [R0+URZ], R3 ;  /* 0x00000003000085a7 */ /* 0x000ea400080010ff */
[----:B--2---:R-:W-:Y:S05]  /*a690*/  @!P0 BRA `(.L_x_222) ;  /* 0xfffffffc00f08947 */ /* 0x004fea000383ffff */
[----:B------:R-:W-:Y:S05]  /*a6a0*/  BRA `(.L_x_223) ;  /* 0xffffff9000987947 */ /* 0x000fea000383ffff */
.L_x_68:
[----:B------:R-:W-:-:S07]  /*a6b0*/  MOV R0, UR5 ;  /* 0x0000000500007c02 */ /* 0x000fce0008000f00 */
.L_x_224:
[----:B-1----:R1:W2:Y:S02]  /*a6c0*/  SYNCS.PHASECHK.TRANS64.TRYWAIT P0, [R0+URZ], R3 ;  /* 0x00000003000075a7 */ /* 0x0022a400080011ff */
[----:B--2---:R-:W-:Y:S05]  /*a6d0*/  @!P0 NANOSLEEP.SYNCS 0x989680 ;  /* 0x009896800000895d */ /* 0x004fea0003900000 */
[----:B------:R-:W2:Y:S02]  /*a6e0*/  @!P0 SYNCS.PHASECHK.TRANS64 P0, [R0+URZ], R3 ;  /* 0x00000003000085a7 */ /* 0x000ea400080010ff */
[----:B--2---:R-:W-:Y:S05]  /*a6f0*/  @!P0 BRA `(.L_x_224) ;  /* 0xfffffffc00f08947 */ /* 0x004fea000383ffff */
[----:B------:R-:W-:Y:S05]  /*a700*/  BRA `(.L_x_225) ;  /* 0xffffff9000a47947 */ /* 0x000fea000383ffff */
.L_x_71:
[----:B-1----:R1:W2:Y:S02]  /*a710*/  SYNCS.PHASECHK.TRANS64.TRYWAIT P0, [R2+URZ+0x250], R4 ;  /* 0x00025004020075a7 */ /* 0x0022a400080011ff */
[----:B--2---:R-:W-:Y:S05]  /*a720*/  @!P0 NANOSLEEP.SYNCS 0x989680 ;  /* 0x009896800000895d */ /* 0x004fea0003900000 */
[----:B------:R-:W2:Y:S02]  /*a730*/  @!P0 SYNCS.PHASECHK.TRANS64 P0, [R2+URZ+0x250], R4 ;  /* 0x00025004020085a7 */ /* 0x000ea400080010ff */
[----:B--2---:R-:W-:Y:S05]  /*a740*/  @!P0 BRA `(.L_x_71) ;  /* 0xfffffffc00f08947 */ /* 0x004fea000383ffff */
[----:B------:R-:W-:Y:S05]  /*a750*/  BRA `(.L_x_226) ;  /* 0xffffff9400007947 */ /* 0x000fea000383ffff */
.L_x_72:
[----:B------:R-:W-:-:S07]  /*a760*/  MOV R2, UR4 ;  /* 0x0000000400027c02 */ /* 0x000fce0008000f00 */
.L_x_227:
[----:B-1----:R1:W2:Y:S02]  /*a770*/  SYNCS.PHASECHK.TRANS64.TRYWAIT P0, [R2+URZ+0x200], R5 ;  /* 0x00020005020075a7 */ /* 0x0022a400080011ff */
[----:B--2---:R-:W-:Y:S05]  /*a780*/  @!P0 NANOSLEEP.SYNCS 0x989680 ;  /* 0x009896800000895d */ /* 0x004fea0003900000 */
[----:B------:R-:W2:Y:S02]  /*a790*/  @!P0 SYNCS.PHASECHK.TRANS64 P0, [R2+URZ+0x200], R5 ;  /* 0x00020005020085a7 */ /* 0x000ea400080010ff */
[----:B--2---:R-:W-:Y:S05]  /*a7a0*/  @!P0 BRA `(.L_x_227) ;  /* 0xfffffffc00f08947 */ /* 0x004fea000383ffff */
[----:B------:R-:W-:Y:S05]  /*a7b0*/  BRA `(.L_x_228) ;  /* 0xffffff9400107947 */ /* 0x000fea000383ffff */
.L_x_73:
[----:B-1----:R1:W2:Y:S02]  /*a7c0*/  SYNCS.PHASECHK.TRANS64.TRYWAIT P1, [R2+URZ+0x1f0], R4 ;  /* 0x0001f004020075a7 */ /* 0x0022a400080211ff */
[----:B--2---:R-:W-:Y:S05]  /*a7d0*/  @!P1 NANOSLEEP.SYNCS 0x989680 ;  /* 0x009896800000995d */ /* 0x004fea0003900000 */
[----:B------:R-:W2:Y:S02]  /*a7e0*/  @!P1 SYNCS.PHASECHK.TRANS64 P1, [R2+URZ+0x1f0], R4 ;  /* 0x0001f004020095a7 */ /* 0x000ea400080210ff */
[----:B--2---:R-:W-:Y:S05]  /*a7f0*/  @!P1 BRA `(.L_x_73) ;  /* 0xfffffffc00f09947 */ /* 0x004fea000383ffff */
[----:B------:R-:W-:Y:S05]  /*a800*/  BRA `(.L_x_229) ;  /* 0xffffff9400407947 */ /* 0x000fea000383ffff */
.L_x_76:
[----:B------:R-:W-:-:S07]  /*a810*/  MOV R0, UR4 ;  /* 0x0000000400007c02 */ /* 0x000fce0008000f00 */
.L_x_230:
[----:B-1----:R1:W2:Y:S02]  /*a820*/  SYNCS.PHASECHK.TRANS64.TRYWAIT P0, [R0+URZ+0x200], R2 ;  /* 0x00020002000075a7 */ /* 0x0022a400080011ff */
[----:B--2---:R-:W-:Y:S05]  /*a830*/  @!P0 NANOSLEEP.SYNCS 0x989680 ;  /* 0x009896800000895d */ /* 0x004fea0003900000 */
[----:B------:R-:W2:Y:S02]  /*a840*/  @!P0 SYNCS.PHASECHK.TRANS64 P0, [R0+URZ+0x200], R2 ;  /* 0x00020002000085a7 */ /* 0x000ea400080010ff */
[----:B--2---:R-:W-:Y:S05]  /*a850*/  @!P0 BRA `(.L_x_230) ;  /* 0xfffffffc00f08947 */ /* 0x004fea000383ffff */
[----:B------:R-:W-:Y:S05]  /*a860*/  BRA `(.L_x_75) ;  /* 0xffffff9400947947 */ /* 0x000fea000383ffff */
.L_x_85:
[----:B-1----:R-:W-:-:S04]  /*a870*/  MOV R5, UR5 ;  /* 0x0000000500057c02 */ /* 0x002fc80008000f00 */
[----:B------:R1:W2:Y:S03]  /*a880*/  SYNCS.PHASECHK.TRANS64.TRYWAIT P0, [R5+URZ+0x8], R6 ;  /* 0x00000806050075a7 */ /* 0x0002a600080011ff */
[----:B--2---:R-:W-:Y:S05]  /*a890*/  @!P0 NANOSLEEP.SYNCS 0x989680 ;  /* 0x009896800000895d */ /* 0x004fea0003900000 */
[----:B------:R-:W2:Y:S02]  /*a8a0*/  @!P0 SYNCS.PHASECHK.TRANS64 P0, [R5+URZ+0x8], R6 ;  /* 0x00000806050085a7 */ /* 0x000ea400080010ff */
[----:B--2---:R-:W-:Y:S05]  /*a8b0*/  @!P0 BRA `(.L_x_85) ;  /* 0xfffffffc00ec8947 */ /* 0x004fea000383ffff */
[----:B------:R-:W-:Y:S05]  /*a8c0*/  BRA `(.L_x_84) ;  /* 0xffffff9800487947 */ /* 0x000fea000383ffff */
.L_x_87:
[----:B------:R-:W-:Y:S01]  /*a8d0*/  BSSY B0, `(.L_x_231) ;  /* 0x0000006000007945 */ /* 0x000fe20003800000 */
[----:B------:R-:W-:-:S07]  /*a8e0*/  MOV R15, 0xffffffff ;  /* 0xffffffff000f7802 */ /* 0x000fce0000000f00 */
[----:B-1---5:R-:W-:Y:S05]  /*a8f0*/  WARPSYNC.COLLECTIVE R15, `(.L_x_232) ;  /* 0x000000000f0c7348 */ /* 0x022fea0003c00000 */
[----:B------:R-:W-:Y:S02]  /*a900*/  ELECT P6, UR79, PT ;  /* 0x00000000004f782f */ /* 0x000fe400038c0000 */
[----:B------:R-:W-:Y:S01]  /*a910*/  MOV R14, UR79 ;  /* 0x0000004f000e7c02 */ /* 0x000fe20008000f00 */
[----:B-1---5:R-:W-:Y:S10]  /*a920*/  ENDCOLLECTIVE ;  /* 0x000000000000791b */ /* 0x022ff40003800000 */
.L_x_232:
[----:B------:R-:W-:Y:S05]  /*a930*/  BSYNC B0 ;  /* 0x0000000000007941 */ /* 0x000fea0003800000 */
.L_x_231:
[----:B------:R-:W-:Y:S05]  /*a940*/  BRA `(.L_x_233) ;  /* 0xffffff9800787947 */ /* 0x000fea000383ffff */
.L_x_89:
[----:B-1----:R-:W-:-:S04]  /*a950*/  MOV R0, UR5 ;  /* 0x0000000500007c02 */ /* 0x002fc80008000f00 */
[----:B------:R1:W2:Y:S03]  /*a960*/  SYNCS.PHASECHK.TRANS64.TRYWAIT P0, [R0+URZ+0x8], R4 ;  /* 0x00000804000075a7 */ /* 0x0002a600080011ff */
[----:B--2---:R-:W-:Y:S05]  /*a970*/  @!P0 NANOSLEEP.SYNCS 0x989680 ;  /* 0x009896800000895d */ /* 0x004fea0003900000 */
[----:B------:R-:W2:Y:S02]  /*a980*/  @!P0 SYNCS.PHASECHK.TRANS64 P0, [R0+URZ+0x8], R4 ;  /* 0x00000804000085a7 */ /* 0x000ea400080010ff */
[----:B--2---:R-:W-:Y:S05]  /*a990*/  @!P0 BRA `(.L_x_89) ;  /* 0xfffffffc00ec8947 */ /* 0x004fea000383ffff */
[----:B------:R-:W-:Y:S05]  /*a9a0*/  BRA `(.L_x_88) ;  /* 0xffffff98007c7947 */ /* 0x000fea000383ffff */
.L_x_90:
[----:B-1----:R1:W2:Y:S02]  /*a9b0*/  SYNCS.PHASECHK.TRANS64.TRYWAIT P0, [R0+URZ+0x1f0], R4 ;  /* 0x0001f004000075a7 */ /* 0x0022a400080011ff */
[----:B--2---:R-:W-:Y:S05]  /*a9c0*/  @!P0 NANOSLEEP.SYNCS 0x989680 ;  /* 0x009896800000895d */ /* 0x004fea0003900000 */
[----:B------:R-:W2:Y:S02]  /*a9d0*/  @!P0 SYNCS.PHASECHK.TRANS64 P0, [R0+URZ+0x1f0], R4 ;  /* 0x0001f004000085a7 */ /* 0x000ea400080010ff */
[----:B--2---:R-:W-:Y:S05]  /*a9e0*/  @!P0 BRA `(.L_x_90) ;  /* 0xfffffffc00f08947 */ /* 0x004fea000383ffff */
[----:B------:R-:W-:Y:S05]  /*a9f0*/  BRA `(.L_x_234) ;  /* 0xffffff9c00587947 */ /* 0x000fea000383ffff */
.L_x_92:
[----:B------:R-:W-:-:S07]  /*aa00*/  MOV R0, UR23 ;  /* 0x0000001700007c02 */ /* 0x000fce0008000f00 */
.L_x_235:
[----:B-1----:R1:W2:Y:S02]  /*aa10*/  SYNCS.PHASECHK.TRANS64.TRYWAIT P0, [R0+URZ+0x230], R4 ;  /* 0x00023004000075a7 */ /* 0x0022a400080011ff */
[----:B--2---:R-:W-:Y:S05]  /*aa20*/  @!P0 NANOSLEEP.SYNCS 0x989680 ;  /* 0x009896800000895d */ /* 0x004fea0003900000 */
[----:B------:R-:W2:Y:S02]  /*aa30*/  @!P0 SYNCS.PHASECHK.TRANS64 P0, [R0+URZ+0x230], R4 ;  /* 0x00023004000085a7 */ /* 0x000ea400080010ff */
[----:B--2---:R-:W-:Y:S05]  /*aa40*/  @!P0 BRA `(.L_x_235) ;  /* 0xfffffffc00f08947 */ /* 0x004fea000383ffff */
[----:B------:R-:W-:Y:S05]  /*aa50*/  BRA `(.L_x_236) ;  /* 0xffffff9c00a47947 */ /* 0x000fea000383ffff */
.L_x_95:
[----:B------:R-:W-:Y:S07]  /*aa60*/  MOV R0, UR5 ;  /* 0x0000000500007c02 */ /* 0x000fee0008000f00 */
.L_x_237:
[----:B-1----:R1:W2:Y:S02]  /*aa70*/  SYNCS.PHASECHK.TRANS64.TRYWAIT P0, [R0+URZ], R4 ;  /* 0x00000004000075a7 */ /* 0x0022a400080011ff */
[----:B--2---:R-:W-:Y:S05]  /*aa80*/  @!P0 NANOSLEEP.SYNCS 0x989680 ;  /* 0x009896800000895d */ /* 0x004fea0003900000 */
[----:B------:R-:W2:Y:S02]  /*aa90*/  @!P0 SYNCS.PHASECHK.TRANS64 P0, [R0+URZ], R4 ;  /* 0x00000004000085a7 */ /* 0x000ea400080010ff */
[----:B--2---:R-:W-:Y:S05]  /*aaa0*/  @!P0 BRA `(.L_x_237) ;  /* 0xfffffffc00f08947 */ /* 0x004fea000383ffff */
[----:B------:R-:W-:Y:S05]  /*aab0*/  BRA `(.L_x_94) ;  /* 0xffffff9c00b87947 */ /* 0x000fea000383ffff */
.L_x_99:
[----:B-1----:R-:W-:-:S07]  /*aac0*/  MOV R0, UR4 ;  /* 0x0000000400007c02 */ /* 0x002fce0008000f00 */
.L_x_238:
[----:B-1----:R1:W2:Y:S02]  /*aad0*/  SYNCS.PHASECHK.TRANS64.TRYWAIT P0, [R0+URZ], R2 ;  /* 0x00000002000075a7 */ /* 0x0022a400080011ff */
[----:B--2---:R-:W-:Y:S05]  /*aae0*/  @!P0 NANOSLEEP.SYNCS 0x989680 ;  /* 0x009896800000895d */ /* 0x004fea0003900000 */
[----:B------:R-:W2:Y:S02]  /*aaf0*/  @!P0 SYNCS.PHASECHK.TRANS64 P0, [R0+URZ], R2 ;  /* 0x00000002000085a7 */ /* 0x000ea400080010ff */
[----:B--2---:R-:W-:Y:S05]  /*ab00*/  @!P0 BRA `(.L_x_238) ;  /* 0xfffffffc00f08947 */ /* 0x004fea000383ffff */
[----:B------:R-:W-:Y:S05]  /*ab10*/  BRA `(.L_x_239) ;  /* 0xffffffa000847947 */ /* 0x000fea000383ffff */
.L_x_100:
[----:B------:R-:W-:-:S07]  /*ab20*/  MOV R0, UR5 ;  /* 0x0000000500007c02 */ /* 0x000fce0008000f00 */
.L_x_240:
[----:B-1----:R1:W2:Y:S02]  /*ab30*/  SYNCS.PHASECHK.TRANS64.TRYWAIT P0, [R0+URZ], R3 ;  /* 0x00000003000075a7 */ /* 0x0022a400080011ff */
[----:B--2---:R-:W-:Y:S05]  /*ab40*/  @!P0 NANOSLEEP.SYNCS 0x989680 ;  /* 0x009896800000895d */ /* 0x004fea0003900000 */
[----:B------:R-:W2:Y:S02]  /*ab50*/  @!P0 SYNCS.PHASECHK.TRANS64 P0, [R0+URZ], R3 ;  /* 0x00000003000085a7 */ /* 0x000ea400080010ff */
[----:B--2---:R-:W-:Y:S05]  /*ab60*/  @!P0 BRA `(.L_x_240) ;  /* 0xfffffffc00f08947 */ /* 0x004fea000383ffff */
[----:B------:R-:W-:Y:S05]  /*ab70*/  BRA `(.L_x_241) ;  /* 0xffffffa000907947 */ /* 0x000fea000383ffff */
.L_x_101:
[----:B------:R-:W-:-:S07]  /*ab80*/  MOV R0, UR5 ;  /* 0x0000000500007c02 */ /* 0x000fce0008000f00 */
.L_x_242:
[----:B-1----:R1:W2:Y:S02]  /*ab90*/  SYNCS.PHASECHK.TRANS64.TRYWAIT P0, [R0+URZ], R3 ;  /* 0x00000003000075a7 */ /* 0x0022a400080011ff */
[----:B--2---:R-:W-:Y:S05]  /*aba0*/  @!P0 NANOSLEEP.SYNCS 0x989680 ;  /* 0x009896800000895d */ /* 0x004fea0003900000 */
[----:B------:R-:W2:Y:S02]  /*abb0*/  @!P0 SYNCS.PHASECHK.TRANS64 P0, [R0+URZ], R3 ;  /* 0x00000003000085a7 */ /* 0x000ea400080010ff */
[----:B--2---:R-:W-:Y:S05]  /*abc0*/  @!P0 BRA `(.L_x_242) ;  /* 0xfffffffc00f08947 */ /* 0x004fea000383ffff */
[----:B------:R-:W-:Y:S05]  /*abd0*/  BRA `(.L_x_243) ;  /* 0xffffffa0009c7947 */ /* 0x000fea000383ffff */
.L_x_104:
[----:B------:R-:W-:-:S07]  /*abe0*/  MOV R0, UR17 ;  /* 0x0000001100007c02 */ /* 0x000fce0008000f00 */
.L_x_244:
[----:B-1----:R1:W2:Y:S02]  /*abf0*/  SYNCS.PHASECHK.TRANS64.TRYWAIT P1, [R0+URZ+0x270], R2 ;  /* 0x00027002000075a7 */ /* 0x0022a400080211ff */
[----:B--2---:R-:W-:Y:S05]  /*ac00*/  @!P1 NANOSLEEP.SYNCS 0x989680 ;  /* 0x009896800000995d */ /* 0x004fea0003900000 */
[----:B------:R-:W2:Y:S02]  /*ac10*/  @!P1 SYNCS.PHASECHK.TRANS64 P1, [R0+URZ+0x270], R2 ;  /* 0x00027002000095a7 */ /* 0x000ea400080210ff */
[----:B--2---:R-:W-:Y:S05]  /*ac20*/  @!P1 BRA `(.L_x_244) ;  /* 0xfffffffc00f09947 */ /* 0x004fea000383ffff */
[----:B------:R-:W-:Y:S05]  /*ac30*/  BRA `(.L_x_245) ;  /* 0xffffffa000e87947 */ /* 0x000fea000383ffff */
.L_x_109:
[----:B--2---:R2:W3:Y:S02]  /*ac40*/  SYNCS.PHASECHK.TRANS64.TRYWAIT P0, [R12+URZ+0x1f0], R0 ;  /* 0x0001f0000c0075a7 */ /* 0x0044e400080011ff */
[----:B---3--:R-:W-:Y:S05]  /*ac50*/  @!P0 NANOSLEEP.SYNCS 0x989680 ;  /* 0x009896800000895d */ /* 0x008fea0003900000 */
[----:B------:R-:W3:Y:S02]  /*ac60*/  @!P0 SYNCS.PHASECHK.TRANS64 P0, [R12+URZ+0x1f0], R0 ;  /* 0x0001f0000c0085a7 */ /* 0x000ee400080010ff */
[----:B---3--:R-:W-:Y:S05]  /*ac70*/  @!P0 BRA `(.L_x_109) ;  /* 0xfffffffc00f08947 */ /* 0x008fea000383ffff */
[----:B------:R-:W-:Y:S05]  /*ac80*/  BRA `(.L_x_246) ;  /* 0xffffffa800107947 */ /* 0x000fea000383ffff */
.L_x_112:
[----:B-1----:R-:W-:Y:S07]  /*ac90*/  MOV R0, UR21 ;  /* 0x0000001500007c02 */ /* 0x002fee0008000f00 */
.L_x_247:
[----:B-1----:R1:W2:Y:S02]  /*aca0*/  SYNCS.PHASECHK.TRANS64.TRYWAIT P2, [R0+URZ+0x1e8], R6 ;  /* 0x0001e806000075a7 */ /* 0x0022a400080411ff */
[----:B--2---:R-:W-:Y:S05]  /*acb0*/  @!P2 NANOSLEEP.SYNCS 0x989680 ;  /* 0x009896800000a95d */ /* 0x004fea0003900000 */
[----:B------:R-:W2:Y:S02]  /*acc0*/  @!P2 SYNCS.PHASECHK.TRANS64 P2, [R0+URZ+0x1e8], R6 ;  /* 0x0001e8060000a5a7 */ /* 0x000ea400080410ff */
[----:B--2---:R-:W-:Y:S05]  /*acd0*/  @!P2 BRA `(.L_x_247) ;  /* 0xfffffffc00f0a947 */ /* 0x004fea000383ffff */
[----:B------:R-:W-:Y:S05]  /*ace0*/  BRA `(.L_x_111) ;  /* 0xffffffac00787947 */ /* 0x000fea000383ffff */
.L_x_115:
[----:B------:R-:W-:Y:S07]  /*acf0*/  MOV R0, UR21 ;  /* 0x0000001500007c02 */ /* 0x000fee0008000f00 */
.L_x_248:
[----:B-1----:R1:W2:Y:S02]  /*ad00*/  SYNCS.PHASECHK.TRANS64.TRYWAIT P0, [R0+URZ+0x1c0], R9 ;  /* 0x0001c009000075a7 */ /* 0x0022a400080011ff */
[----:B--2---:R-:W-:Y:S05]  /*ad10*/  @!P0 NANOSLEEP.SYNCS 0x989680 ;  /* 0x009896800000895d */ /* 0x004fea0003900000 */
[----:B------:R-:W2:Y:S02]  /*ad20*/  @!P0 SYNCS.PHASECHK.TRANS64 P0, [R0+URZ+0x1c0], R9 ;  /* 0x0001c009000085a7 */ /* 0x000ea400080010ff */
[----:B--2---:R-:W-:Y:S05]  /*ad30*/  @!P0 BRA `(.L_x_248) ;  /* 0xfffffffc00f08947 */ /* 0x004fea000383ffff */
[----:B------:R-:W-:Y:S05]  /*ad40*/  BRA `(.L_x_249) ;  /* 0xffffffac00d47947 */ /* 0x000fea000383ffff */
.L_x_116:
[----:B------:R-:W-:Y:S07]  /*ad50*/  MOV R0, UR21 ;  /* 0x0000001500007c02 */ /* 0x000fee0008000f00 */
.L_x_250:
[----:B-1----:R1:W2:Y:S02]  /*ad60*/  SYNCS.PHASECHK.TRANS64.TRYWAIT P0, [R0+URZ+0x1c8], R9 ;  /* 0x0001c809000075a7 */ /* 0x0022a400080011ff */
[----:B--2---:R-:W-:Y:S05]  /*ad70*/  @!P0 NANOSLEEP.SYNCS 0x989680 ;  /* 0x009896800000895d */ /* 0x004fea0003900000 */
[----:B------:R-:W2:Y:S02]  /*ad80*/  @!P0 SYNCS.PHASECHK.TRANS64 P0, [R0+URZ+0x1c8], R9 ;  /* 0x0001c809000085a7 */ /* 0x000ea400080010ff */
[----:B--2---:R-:W-:Y:S05]  /*ad90*/  @!P0 BRA `(.L_x_250) ;  /* 0xfffffffc00f08947 */ /* 0x004fea000383ffff */
[----:B------:R-:W-:Y:S05]  /*ada0*/  BRA `(.L_x_251) ;  /* 0xffffffb000307947 */ /* 0x000fea000383ffff */
.L_x_117:
[----:B------:R-:W-:Y:S07]  /*adb0*/  MOV R0, UR21 ;  /* 0x0000001500007c02 */ /* 0x000fee0008000f00 */
.L_x_252:
[----:B-1----:R1:W2:Y:S02]  /*adc0*/  SYNCS.PHASECHK.TRANS64.TRYWAIT P0, [R0+URZ+0x1d0], R9 ;  /* 0x0001d009000075a7 */ /* 0x0022a400080011ff */
[----:B--2---:R-:W-:Y:S05]  /*add0*/  @!P0 NANOSLEEP.SYNCS 0x989680 ;  /* 0x009896800000895d */ /* 0x004fea0003900000 */
[----:B------:R-:W2:Y:S02]  /*ade0*/  @!P0 SYNCS.PHASECHK.TRANS64 P0, [R0+URZ+0x1d0], R9 ;  /* 0x0001d009000085a7 */ /* 0x000ea400080010ff */
[----:B--2---:R-:W-:Y:S05]  /*adf0*/  @!P0 BRA `(.L_x_252) ;  /* 0xfffffffc00f08947 */ /* 0x004fea000383ffff */
[----:B------:R-:W-:Y:S05]  /*ae00*/  BRA `(.L_x_253) ;  /* 0xffffffb0008c7947 */ /* 0x000fea000383ffff */
.L_x_118:
[----:B------:R-:W-:Y:S07]  /*ae10*/  MOV R0, UR21 ;  /* 0x0000001500007c02 */ /* 0x000fee0008000f00 */
.L_x_254:
[----:B-1----:R1:W2:Y:S02]  /*ae20*/  SYNCS.PHASECHK.TRANS64.TRYWAIT P0, [R0+URZ+0x1d8], R9 ;  /* 0x0001d809000075a7 */ /* 0x0022a400080011ff */
[----:B--2---:R-:W-:Y:S05]  /*ae30*/  @!P0 NANOSLEEP.SYNCS 0x989680 ;  /* 0x009896800000895d */ /* 0x004fea0003900000 */
[----:B------:R-:W2:Y:S02]  /*ae40*/  @!P0 SYNCS.PHASECHK.TRANS64 P0, [R0+URZ+0x1d8], R9 ;  /* 0x0001d809000085a7 */ /* 0x000ea400080010ff */
[----:B--2---:R-:W-:Y:S05]  /*ae50*/  @!P0 BRA `(.L_x_254) ;  /* 0xfffffffc00f08947 */ /* 0x004fea000383ffff */
[----:B------:R-:W-:Y:S05]  /*ae60*/  BRA `(.L_x_255) ;  /* 0xffffffb000e87947 */ /* 0x000fea000383ffff */
.L_x_120:
[----:B------:R-:W-:-:S07]  /*ae70*/  MOV R0, UR21 ;  /* 0x0000001500007c02 */ /* 0x000fce0008000f00 */
.L_x_256:
[----:B-1----:R1:W3:Y:S02]  /*ae80*/  SYNCS.PHASECHK.TRANS64.TRYWAIT P0, [R0+URZ+0x1c0], R2 ;  /* 0x0001c002000075a7 */ /* 0x0022e400080011ff */
[----:B---3--:R-:W-:Y:S05]  /*ae90*/  @!P0 NANOSLEEP.SYNCS 0x989680 ;  /* 0x009896800000895d */ /* 0x008fea0003900000 */
[----:B------:R-:W3:Y:S02]  /*aea0*/  @!P0 SYNCS.PHASECHK.TRANS64 P0, [R0+URZ+0x1c0], R2 ;  /* 0x0001c002000085a7 */ /* 0x000ee400080010ff */
[----:B---3--:R-:W-:Y:S05]  /*aeb0*/  @!P0 BRA `(.L_x_256) ;  /* 0xfffffffc00f08947 */ /* 0x008fea000383ffff */
[----:B------:R-:W-:Y:S05]  /*aec0*/  BRA `(.L_x_257) ;  /* 0xffffffb400747947 */ /* 0x000fea000383ffff */
.L_x_121:
[----:B-1----:R-:W-:-:S07]  /*aed0*/  MOV R0, UR21 ;  /* 0x0000001500007c02 */ /* 0x002fce0008000f00 */
.L_x_258:
[----:B-1----:R1:W3:Y:S02]  /*aee0*/  SYNCS.PHASECHK.TRANS64.TRYWAIT P0, [R0+URZ+0x1c8], R2 ;  /* 0x0001c802000075a7 */ /* 0x0022e400080011ff */
[----:B---3--:R-:W-:Y:S05]  /*aef0*/  @!P0 NANOSLEEP.SYNCS 0x989680 ;  /* 0x009896800000895d */ /* 0x008fea0003900000 */
[----:B------:R-:W3:Y:S02]  /*af00*/  @!P0 SYNCS.PHASECHK.TRANS64 P0, [R0+URZ+0x1c8], R2 ;  /* 0x0001c802000085a7 */ /* 0x000ee400080010ff */
[----:B---3--:R-:W-:Y:S05]  /*af10*/  @!P0 BRA `(.L_x_258) ;  /* 0xfffffffc00f08947 */ /* 0x008fea000383ffff */
[----:B------:R-:W-:Y:S05]  /*af20*/  BRA `(.L_x_259) ;  /* 0xffffffb400647947 */ /* 0x000fea000383ffff */
.L_x_122:
[----:B-1----:R-:W-:-:S07]  /*af30*/  MOV R0, UR21 ;  /* 0x0000001500007c02 */ /* 0x002fce0008000f00 */
.L_x_260:
[----:B-1----:R1:W3:Y:S02]  /*af40*/  SYNCS.PHASECHK.TRANS64.TRYWAIT P0, [R0+URZ+0x1d0], R2 ;  /* 0x0001d002000075a7 */ /* 0x0022e400080011ff */
[----:B---3--:R-:W-:Y:S05]  /*af50*/  @!P0 NANOSLEEP.SYNCS 0x989680 ;  /* 0x009896800000895d */ /* 0x008fea0003900000 */
[----:B------:R-:W3:Y:S02]  /*af60*/  @!P0 SYNCS.PHASECHK.TRANS64 P0, [R0+URZ+0x1d0], R2 ;  /* 0x0001d002000085a7 */ /* 0x000ee400080010ff */
[----:B---3--:R-:W-:Y:S05]  /*af70*/  @!P0 BRA `(.L_x_260) ;  /* 0xfffffffc00f08947 */ /* 0x008fea000383ffff */
[----:B------:R-:W-:Y:S05]  /*af80*/  BRA `(.L_x_261) ;  /* 0xffffffb400547947 */ /* 0x000fea000383ffff */
.L_x_124:
[----:B-1----:R1:W2:Y:S02]  /*af90*/  SYNCS.PHASECHK.TRANS64.TRYWAIT P0, [R3+URZ+0x1f0], R0 ;  /* 0x0001f000030075a7 */ /* 0x0022a400080011ff */
[----:B--2---:R-:W-:Y:S05]  /*afa0*/  @!P0 NANOSLEEP.SYNCS 0x989680 ;  /* 0x009896800000895d */ /* 0x004fea0003900000 */
[----:B------:R-:W2:Y:S02]  /*afb0*/  @!P0 SYNCS.PHASECHK.TRANS64 P0, [R3+URZ+0x1f0], R0 ;  /* 0x0001f000030085a7 */ /* 0x000ea400080010ff */
[----:B--2---:R-:W-:Y:S05]  /*afc0*/  @!P0 BRA `(.L_x_124) ;  /* 0xfffffffc00f08947 */ /* 0x004fea000383ffff */
[----:B------:R-:W-:Y:S05]  /*afd0*/  BRA `(.L_x_262) ;  /* 0xffffffb800207947 */ /* 0x000fea000383ffff */
.L_x_135:
[----:B-1----:R-:W-:Y:S04]  /*afe0*/  MOV R2, UR43 ;  /* 0x0000002b00027c02 */ /* 0x002fe80008000f00 */
[----:B------:R1:W2:Y:S03]  /*aff0*/  SYNCS.PHASECHK.TRANS64.TRYWAIT P1, [R2+URZ+0x1a0], R3 ;  /* 0x0001a003020075a7 */ /* 0x0002a600080211ff */
[----:B--2---:R-:W-:Y:S05]  /*b000*/  @!P1 NANOSLEEP.SYNCS 0x989680 ;  /* 0x009896800000995d */ /* 0x004fea0003900000 */
[----:B------:R-:W2:Y:S02]  /*b010*/  @!P1 SYNCS.PHASECHK.TRANS64 P1, [R2+URZ+0x1a0], R3 ;  /* 0x0001a003020095a7 */ /* 0x000ea400080210ff */
[----:B--2---:R-:W-:Y:S05]  /*b020*/  @!P1 BRA `(.L_x_135) ;  /* 0xfffffffc00ec9947 */ /* 0x004fea000383ffff */
[----:B------:R-:W-:Y:S05]  /*b030*/  BRA `(.L_x_134) ;  /* 0xffffffc4008c7947 */ /* 0x000fea000383ffff */
.L_x_137:
[----:B-1----:R1:W4:Y:S02]  /*b040*/  SYNCS.PHASECHK.TRANS64.TRYWAIT P0, [R53+URZ+0x210], R0 ;  /* 0x00021000350075a7 */ /* 0x00232400080011ff */
[----:B----4-:R-:W-:Y:S05]  /*b050*/  @!P0 NANOSLEEP.SYNCS 0x989680 ;  /* 0x009896800000895d */ /* 0x010fea0003900000 */
[----:B------:R-:W4:Y:S02]  /*b060*/  @!P0 SYNCS.PHASECHK.TRANS64 P0, [R53+URZ+0x210], R0 ;  /* 0x00021000350085a7 */ /* 0x000f2400080010ff */
[----:B----4-:R-:W-:Y:S05]  /*b070*/  @!P0 BRA `(.L_x_137) ;  /* 0xfffffffc00f08947 */ /* 0x010fea000383ffff */
[----:B------:R-:W-:Y:S05]  /*b080*/  BRA `(.L_x_136) ;  /* 0xffffffc400ac7947 */ /* 0x000fea000383ffff */
.L_x_146:
[----:B--2---:R2:W3:Y:S02]  /*b090*/  SYNCS.PHASECHK.TRANS64.TRYWAIT P0, [R2+URZ+0x1a0], R0 ;  /* 0x0001a000020075a7 */ /* 0x0044e400080011ff */
[----:B---3--:R-:W-:Y:S05]  /*b0a0*/  @!P0 NANOSLEEP.SYNCS 0x989680 ;  /* 0x009896800000895d */ /* 0x008fea0003900000 */
[----:B------:R-:W3:Y:S02]  /*b0b0*/  @!P0 SYNCS.PHASECHK.TRANS64 P0, [R2+URZ+0x1a0], R0 ;  /* 0x0001a000020085a7 */ /* 0x000ee400080010ff */
[----:B---3--:R-:W-:Y:S05]  /*b0c0*/  @!P0 BRA `(.L_x_146) ;  /* 0xfffffffc00f08947 */ /* 0x008fea000383ffff */
[----:B------:R-:W-:Y:S05]  /*b0d0*/  BRA `(.L_x_145) ;  /* 0xffffffcc00bc7947 */ /* 0x000fea000383ffff */
.L_x_154:
[----:B--2---:R2:W3:Y:S02]  /*b0e0*/  SYNCS.PHASECHK.TRANS64.TRYWAIT P0, [R2+URZ+0x1a0], R4 ;  /* 0x0001a004020075a7 */ /* 0x0044e400080011ff */
[----:B---3--:R-:W-:Y:S05]  /*b0f0*/  @!P0 NANOSLEEP.SYNCS 0x989680 ;  /* 0x009896800000895d */ /* 0x008fea0003900000 */
[----:B------:R-:W3:Y:S02]  /*b100*/  @!P0 SYNCS.PHASECHK.TRANS64 P0, [R2+URZ+0x1a0], R4 ;  /* 0x0001a004020085a7 */ /* 0x000ee400080010ff */
[----:B---3--:R-:W-:Y:S05]  /*b110*/  @!P0 BRA `(.L_x_154) ;  /* 0xfffffffc00f08947 */ /* 0x008fea000383ffff */
[----:B------:R-:W-:Y:S05]  /*b120*/  BRA `(.L_x_153) ;  /* 0xffffffd400dc7947 */ /* 0x000fea000383ffff */
.L_x_162:
[----:B--2---:R2:W3:Y:S02]  /*b130*/  SYNCS.PHASECHK.TRANS64.TRYWAIT P0, [R3+URZ+0x1a0], R0 ;  /* 0x0001a000030075a7 */ /* 0x0044e400080011ff */
[----:B---3--:R-:W-:Y:S05]  /*b140*/  @!P0 NANOSLEEP.SYNCS 0x989680 ;  /* 0x009896800000895d */ /* 0x008fea0003900000 */
[----:B------:R-:W3:Y:S02]  /*b150*/  @!P0 SYNCS.PHASECHK.TRANS64 P0, [R3+URZ+0x1a0], R0 ;  /* 0x0001a000030085a7 */ /* 0x000ee400080010ff */
[----:B---3--:R-:W-:Y:S05]  /*b160*/  @!P0 BRA `(.L_x_162) ;  /* 0xfffffffc00f08947 */ /* 0x008fea000383ffff */
[----:B------:R-:W-:Y:S05]  /*b170*/  BRA `(.L_x_161) ;  /* 0xffffffdc00fc7947 */ /* 0x000fea000383ffff */
        .weak           $__internal_0_$__cuda_sm10x_tcgen05_guardrail_trap_col_being_dealloced_not_returned_by_alloc
        .type           $__internal_0_$__cuda_sm10x_tcgen05_guardrail_trap_col_being_dealloced_not_returned_by_alloc,@function
        .size           $__internal_0_$__cuda_sm10x_tcgen05_guardrail_trap_col_being_dealloced_not_returned_by_alloc,($__internal_1_$__cuda_sm10x_tcgen05_guardrail_trap_phase_invalid_during_alloc - $__internal_0_$__cuda_sm10x_tcgen05_guardrail_trap_col_being_dealloced_not_returned_by_alloc)
$__internal_0_$__cuda_sm10x_tcgen05_guardrail_trap_col_being_dealloced_not_returned_by_alloc:
[----:B------:R-:W-:Y:S05]  /*b180*/  BPT.TRAP 0x1 ;  /* 0x000000040000795c */ /* 0x000fea0000300000 */
[----:B------:R-:W-:-:S04]  /*b190*/  HFMA2 R3, -RZ, RZ, 0, 0 ;  /* 0x00000000ff037431 */ /* 0x000fc800000001ff */
[----:B------:R-:W-:Y:S05]  /*b1a0*/  RET.REL.NODEC R2 `(_ZN7cutlass13device_kernelINS_4gemm6kernel13GemmUniversalIN4cute5tupleIJiiiiEEENS1_10collective13CollectiveMmaINS1_35MainloopSm100TmaUmmaWarpSpecializedILi26ELi2ELi4ENS5_IJNS4_1CILi2EEESB_NSA_ILi1EEEEEEEENS5_IJNSA_ILi128EEESF_NSA_ILi32EEEEEENS_10bfloat16_tENS5_IJlSC_lEEESI_SJ_NS4_8TiledMMAINS4_8MMA_AtomIJNS4_26SM100_MMA_F16BF16_2x1SM_SSISI_SI_fLi128ELi128ELNS4_4UMMA5MajorE0ELSO_0ELNSN_7ScaleInE0ELSP_0EEEEEENS4_6LayoutINS5_IJSC_SC_SC_EEENS5_IJNSA_ILi0EEESU_SU_EEEEENS5_IJNS4_10UnderscoreESX_SX_EEEEENS4_28SM100_TMA_2SM_LOAD_MULTICASTENS4_14ComposedLayoutINS4_7SwizzleILi2ELi4ELi3EEENS4_18smem_ptr_flag_bitsILi16EEENSS_INS5_IJNSA_ILi8EEESG_EEENS5_IJSG_SC_EEEEEEEvNS4_8identityENS4_18SM100_TMA_2SM_LOADES1A_vS1B_EENS_8epilogue10collective18CollectiveEpilogueINS1E_23Sm100TmaWarpSpecializedILi4ELi2ELi16ELb1ELb0EEEJNS5_IJNSA_ILi64EEESF_SG_EEENS5_IJNSS_IS1J_SC_EENSS_INS5_IJNSA_ILi16EEESB_EEENS5_IJSC_S1J_EEEEEEEESI_SJ_SI_SJ_NS1E_6fusion15FusionCallbacksIS1I_NS1R_17LinearCombinationISI_fSI_fLNS_15FloatRoundStyleE2EEES1K_S1Q_JEEENS4_5SM1004TMEM4LOAD26SM100_TMEM_LOAD_32dp32b16xENS4_13SM90_TMA_LOADENS11_INS12_ILi1ELi4ELi3EEES15_NSS_INS5_IJS16_S1M_EEENS5_IJS1M_SC_EEEEEEENS4_39AutoVectorizingCopyWithAssumedAlignmentILi128EEENS4_14SM90_TMA_STOREES26_S28_S28_EEEvvEEEEvNT_6ParamsE) ;  /* 0xffffff4c02947950 */ /* 0x000fea0003c3ffff */
        .weak           $__internal_1_$__cuda_sm10x_tcgen05_guardrail_trap_phase_invalid_during_alloc
        .type           $__internal_1_$__cuda_sm10x_tcgen05_guardrail_trap_phase_invalid_during_alloc,@function
        .size           $__internal_1_$__cuda_sm10x_tcgen05_guardrail_trap_phase_invalid_during_alloc,($__internal_2_$__cuda_sm10x_tcgen05_guardrail_trap_unallocated_columns_being_dealloced - $__internal_1_$__cuda_sm10x_tcgen05_guardrail_trap_phase_invalid_during_alloc)
$__internal_1_$__cuda_sm10x_tcgen05_guardrail_trap_phase_invalid_during_alloc:
[----:B------:R-:W-:Y:S05]  /*b1b0*/  BPT.TRAP 0x1 ;  /* 0x000000040000795c */ /* 0x000fea0000300000 */
[----:B------:R-:W-:-:S04]  /*b1c0*/  MOV R5, 0x0 ;  /* 0x0000000000057802 */ /* 0x000fc80000000f00 */
[----:B------:R-:W-:Y:S05]  /*b1d0*/  RET.REL.NODEC R4 `(_ZN7cutlass13device_kernelINS_4gemm6kernel13GemmUniversalIN4cute5tupleIJiiiiEEENS1_10collective13CollectiveMmaINS1_35MainloopSm100TmaUmmaWarpSpecializedILi26ELi2ELi4ENS5_IJNS4_1CILi2EEESB_NSA_ILi1EEEEEEEENS5_IJNSA_ILi128EEESF_NSA_ILi32EEEEEENS_10bfloat16_tENS5_IJlSC_lEEESI_SJ_NS4_8TiledMMAINS4_8MMA_AtomIJNS4_26SM100_MMA_F16BF16_2x1SM_SSISI_SI_fLi128ELi128ELNS4_4UMMA5MajorE0ELSO_0ELNSN_7ScaleInE0ELSP_0EEEEEENS4_6LayoutINS5_IJSC_SC_SC_EEENS5_IJNSA_ILi0EEESU_SU_EEEEENS5_IJNS4_10UnderscoreESX_SX_EEEEENS4_28SM100_TMA_2SM_LOAD_MULTICASTENS4_14ComposedLayoutINS4_7SwizzleILi2ELi4ELi3EEENS4_18smem_ptr_flag_bitsILi16EEENSS_INS5_IJNSA_ILi8EEESG_EEENS5_IJSG_SC_EEEEEEEvNS4_8identityENS4_18SM100_TMA_2SM_LOADES1A_vS1B_EENS_8epilogue10collective18CollectiveEpilogueINS1E_23Sm100TmaWarpSpecializedILi4ELi2ELi16ELb1ELb0EEEJNS5_IJNSA_ILi64EEESF_SG_EEENS5_IJNSS_IS1J_SC_EENSS_INS5_IJNSA_ILi16EEESB_EEENS5_IJSC_S1J_EEEEEEEESI_SJ_SI_SJ_NS1E_6fusion15FusionCallbacksIS1I_NS1R_17LinearCombinationISI_fSI_fLNS_15FloatRoundStyleE2EEES1K_S1Q_JEEENS4_5SM1004TMEM4LOAD26SM100_TMEM_LOAD_32dp32b16xENS4_13SM90_TMA_LOADENS11_INS12_ILi1ELi4ELi3EEES15_NSS_INS5_IJS16_S1M_EEENS5_IJS1M_SC_EEEEEEENS4_39AutoVectorizingCopyWithAssumedAlignmentILi128EEENS4_14SM90_TMA_STOREES26_S28_S28_EEEvvEEEEvNT_6ParamsE) ;  /* 0xffffff4c04887950 */ /* 0x000fea0003c3ffff */
        .weak           $__internal_2_$__cuda_sm10x_tcgen05_guardrail_trap_unallocated_columns_being_dealloced
        .type           $__internal_2_$__cuda_sm10x_tcgen05_guardrail_trap_unallocated_columns_being_dealloced,@function
        .size           $__internal_2_$__cuda_sm10x_tcgen05_guardrail_trap_unallocated_columns_being_dealloced,(.L_x_264 - $__internal_2_$__cuda_sm10x_tcgen05_guardrail_trap_unallocated_columns_being_dealloced)
$__internal_2_$__cuda_sm10x_tcgen05_guardrail_trap_unallocated_columns_being_dealloced:
[----:B------:R-:W-:Y:S05]  /*b1e0*/  BPT.TRAP 0x1 ;  /* 0x000000040000795c */ /* 0x000fea0000300000 */
[----:B------:R-:W-:-:S04]  /*b1f0*/  HFMA2 R3, -RZ, RZ, 0, 0 ;  /* 0x00000000ff037431 */ /* 0x000fc800000001ff */
[----:B------:R-:W-:Y:S05]  /*b200*/  RET.REL.NODEC R2 `(_ZN7cutlass13device_kernelINS_4gemm6kernel13GemmUniversalIN4cute5tupleIJiiiiEEENS1_10collective13CollectiveMmaINS1_35MainloopSm100TmaUmmaWarpSpecializedILi26ELi2ELi4ENS5_IJNS4_1CILi2EEESB_NSA_ILi1EEEEEEEENS5_IJNSA_ILi128EEESF_NSA_ILi32EEEEEENS_10bfloat16_tENS5_IJlSC_lEEESI_SJ_NS4_8TiledMMAINS4_8MMA_AtomIJNS4_26SM100_MMA_F16BF16_2x1SM_SSISI_SI_fLi128ELi128ELNS4_4UMMA5MajorE0ELSO_0ELNSN_7ScaleInE0ELSP_0EEEEEENS4_6LayoutINS5_IJSC_SC_SC_EEENS5_IJNSA_ILi0EEESU_SU_EEEEENS5_IJNS4_10UnderscoreESX_SX_EEEEENS4_28SM100_TMA_2SM_LOAD_MULTICASTENS4_14ComposedLayoutINS4_7SwizzleILi2ELi4ELi3EEENS4_18smem_ptr_flag_bitsILi16EEENSS_INS5_IJNSA_ILi8EEESG_EEENS5_IJSG_SC_EEEEEEEvNS4_8identityENS4_18SM100_TMA_2SM_LOADES1A_vS1B_EENS_8epilogue10collective18CollectiveEpilogueINS1E_23Sm100TmaWarpSpecializedILi4ELi2ELi16ELb1ELb0EEEJNS5_IJNSA_ILi64EEESF_SG_EEENS5_IJNSS_IS1J_SC_EENSS_INS5_IJNSA_ILi16EEESB_EEENS5_IJSC_S1J_EEEEEEEESI_SJ_SI_SJ_NS1E_6fusion15FusionCallbacksIS1I_NS1R_17LinearCombinationISI_fSI_fLNS_15FloatRoundStyleE2EEES1K_S1Q_JEEENS4_5SM1004TMEM4LOAD26SM100_TMEM_LOAD_32dp32b16xENS4_13SM90_TMA_LOADENS11_INS12_ILi1ELi4ELi3EEES15_NSS_INS5_IJS16_S1M_EEENS5_IJS1M_SC_EEEEEEENS4_39AutoVectorizingCopyWithAssumedAlignmentILi128EEENS4_14SM90_TMA_STOREES26_S28_S28_EEEvvEEEEvNT_6ParamsE) ;  /* 0xffffff4c027c7950 */ /* 0x000fea0003c3ffff */
.L_x_263:
[----:B------:R-:W-:-:S00]  /*b210*/  BRA `(.L_x_263) ;  /* 0xfffffffc00fc7947 */ /* 0x000fc0000383ffff */
[----:B------:R-:W-:-:S00]  /*b220*/  NOP ;  /* 0x0000000000007918 */ /* 0x000fc00000000000 */
        /* <DEDUP_REMOVED lines=13> */
.L_x_264:


//--------------------- .nv.global.init           --------------------------
	.section	.nv.global.init,"aw",@progbits
.nv.global.init:
	.type		$str$27,@object
	.size		$str$27,($str$28 - $str$27)
$str$27:
        /*0000*/ 	.byte	0x28, 0x61, 0x64, 0x64, 0x72, 0x65, 0x73, 0x73, 0x20, 0x26, 0x20, 0x6d, 0x61, 0x73, 0x6b, 0x29
        /*0010*/ 	.byte	0x20, 0x3d, 0x3d, 0x20, 0x30, 0x00
	.type		$str$28,@object
	.size		$str$28,($str$26 - $str$28)
$str$28:
        /*0016*/ 	.byte	0x2f, 0x74, 0x6d, 0x70, 0x2f, 0x63, 0x75, 0x74, 0x6c, 0x61, 0x73, 0x73, 0x5f, 0x73, 0x77, 0x65
        /*0026*/ 	.byte	0x65, 0x70, 0x5f, 0x73, 0x72, 0x63, 0x2f, 0x69, 0x6e, 0x63, 0x6c, 0x75, 0x64, 0x65, 0x2f, 0x63
        /*0036*/ 	.byte	0x75, 0x74, 0x65, 0x2f, 0x70, 0x6f, 0x69, 0x6e, 0x74, 0x65, 0x72, 0x5f, 0x66, 0x6c, 0x61, 0x67
        /*0046*/ 	.byte	0x67, 0x65, 0x64, 0x2e, 0x68, 0x70, 0x70, 0x00
	.type		$str$26,@object
	.size		$str$26,($str$25 - $str$26)
$str$26:
        /*004e*/ 	.byte	0x2f, 0x74, 0x6d, 0x70, 0x2f, 0x63, 0x75, 0x74, 0x6c, 0x61, 0x73, 0x73, 0x5f, 0x73, 0x77, 0x65
        /*005e*/ 	.byte	0x65, 0x70, 0x5f, 0x73, 0x72, 0x63, 0x2f, 0x69, 0x6e, 0x63, 0x6c, 0x75, 0x64, 0x65, 0x2f, 0x63
        /*006e*/ 	.byte	0x75, 0x74, 0x65, 0x2f, 0x61, 0x74, 0x6f, 0x6d, 0x2f, 0x63, 0x6f, 0x70, 0x79, 0x5f, 0x74, 0x72
        /*007e*/ 	.byte	0x61, 0x69, 0x74, 0x73, 0x5f, 0x73, 0x6d, 0x31, 0x30, 0x30, 0x2e, 0x68, 0x70, 0x70, 0x00
	.type		$str$25,@object
	.size		$str$25,(__unnamed_1 - $str$25)
$str$25:
        /*008d*/ 	.byte	0x28, 0x28, 0x75, 0x69, 0x6e, 0x74, 0x33, 0x32, 0x5f, 0x74, 0x28, 0x74, 0x68, 0x72, 0x65, 0x61
        /*009d*/ 	.byte	0x64, 0x49, 0x64, 0x78, 0x2e, 0x78, 0x29, 0x20, 0x2f, 0x20, 0x33, 0x32, 0x29, 0x20, 0x25, 0x20
        /*00ad*/ 	.byte	0x34, 0x29, 0x20, 0x3d, 0x3d, 0x20, 0x28, 0x28, 0x28, 0x74, 0x6d, 0x65, 0x6d, 0x5f, 0x61, 0x64
        /*00bd*/ 	.byte	0x64, 0x72, 0x20, 0x3e, 0x3e, 0x20, 0x31, 0x36, 0x29, 0x20, 0x2f, 0x20, 0x33, 0x32, 0x29, 0x20
        /*00cd*/ 	.byte	0x25, 0x20, 0x34, 0x29, 0x00
	.type		__unnamed_1,@object
	.size		__unnamed_1,(__unnamed_2 - __unnamed_1)
__unnamed_1:
        /*00d2*/ 	.byte	0x61, 0x75, 0x74, 0x6f, 0x20, 0x63, 0x75, 0x74, 0x65, 0x3a, 0x3a, 0x61, 0x73, 0x5f, 0x70, 0x6f
        /* <DEDUP_REMOVED lines=24> */
        /*0262*/ 	.byte	0x43, 0x3c, 0x32, 0x30, 0x34, 0x38, 0x3e, 0x3e, 0x3e, 0x3e, 0x5d, 0x00
	.type		__unnamed_2,@object
	.size		__unnamed_2,(.L_2 - __unnamed_2)
__unnamed_2:
        /* <DEDUP_REMOVED lines=40> */
        /*04ee*/ 	.byte	0x3a, 0x3a, 0x43, 0x3c, 0x30, 0x3e, 0x3e, 0x3e, 0x3e, 0x5d, 0x00
.L_2:


//--------------------- .nv.shared._ZN7cutlass13device_kernelINS_4gemm6kernel13GemmUniversalIN4cute5tupleIJiiiiEEENS1_10collective13CollectiveMmaINS1_35MainloopSm100TmaUmmaWarpSpecializedILi26ELi2ELi4ENS5_IJNS4_1CILi2EEESB_NSA_ILi1EEEEEEEENS5_IJNSA_ILi128EEESF_NSA_ILi32EEEEEENS_10bfloat16_tENS5_IJlSC_lEEESI_SJ_NS4_8TiledMMAINS4_8MMA_AtomIJNS4_26SM100_MMA_F16BF16_2x1SM_SSISI_SI_fLi128ELi128ELNS4_4UMMA5MajorE0ELSO_0ELNSN_7ScaleInE0ELSP_0EEEEEENS4_6LayoutINS5_IJSC_SC_SC_EEENS5_IJNSA_ILi0EEESU_SU_EEEEENS5_IJNS4_10UnderscoreESX_SX_EEEEENS4_28SM100_TMA_2SM_LOAD_MULTICASTENS4_14ComposedLayoutINS4_7SwizzleILi2ELi4ELi3EEENS4_18smem_ptr_flag_bitsILi16EEENSS_INS5_IJNSA_ILi8EEESG_EEENS5_IJSG_SC_EEEEEEEvNS4_8identityENS4_18SM100_TMA_2SM_LOADES1A_vS1B_EENS_8epilogue10collective18CollectiveEpilogueINS1E_23Sm100TmaWarpSpecializedILi4ELi2ELi16ELb1ELb0EEEJNS5_IJNSA_ILi64EEESF_SG_EEENS5_IJNSS_IS1J_SC_EENSS_INS5_IJNSA_ILi16EEESB_EEENS5_IJSC_S1J_EEEEEEEESI_SJ_SI_SJ_NS1E_6fusion15FusionCallbacksIS1I_NS1R_17LinearCombinationISI_fSI_fLNS_15FloatRoundStyleE2EEES1K_S1Q_JEEENS4_5SM1004TMEM4LOAD26SM100_TMEM_LOAD_32dp32b16xENS4_13SM90_TMA_LOADENS11_INS12_ILi1ELi4ELi3EEES15_NSS_INS5_IJS16_S1M_EEENS5_IJS1M_SC_EEEEEEENS4_39AutoVectorizingCopyWithAssumedAlignmentILi128EEENS4_14SM90_TMA_STOREES26_S28_S28_EEEvvEEEEvNT_6ParamsE --------------------------
	.section	.nv.shared._ZN7cutlass13device_kernelINS_4gemm6kernel13GemmUniversalIN4cute5tupleIJiiiiEEENS1_10collective13CollectiveMmaINS1_35MainloopSm100TmaUmmaWarpSpecializedILi26ELi2ELi4ENS5_IJNS4_1CILi2EEESB_NSA_ILi1EEEEEEEENS5_IJNSA_ILi128EEESF_NSA_ILi32EEEEEENS_10bfloat16_tENS5_IJlSC_lEEESI_SJ_NS4_8TiledMMAINS4_8MMA_AtomIJNS4_26SM100_MMA_F16BF16_2x1SM_SSISI_SI_fLi128ELi128ELNS4_4UMMA5MajorE0ELSO_0ELNSN_7ScaleInE0ELSP_0EEEEEENS4_6LayoutINS5_IJSC_SC_SC_EEENS5_IJNSA_ILi0EEESU_SU_EEEEENS5_IJNS4_10UnderscoreESX_SX_EEEEENS4_28SM100_TMA_2SM_LOAD_MULTICASTENS4_14ComposedLayoutINS4_7SwizzleILi2ELi4ELi3EEENS4_18smem_ptr_flag_bitsILi16EEENSS_INS5_IJNSA_ILi8EEESG_EEENS5_IJSG_SC_EEEEEEEvNS4_8identityENS4_18SM100_TMA_2SM_LOADES1A_vS1B_EENS_8epilogue10collective18CollectiveEpilogueINS1E_23Sm100TmaWarpSpecializedILi4ELi2ELi16ELb1ELb0EEEJNS5_IJNSA_ILi64EEESF_SG_EEENS5_IJNSS_IS1J_SC_EENSS_INS5_IJNSA_ILi16EEESB_EEENS5_IJSC_S1J_EEEEEEEESI_SJ_SI_SJ_NS1E_6fusion15FusionCallbacksIS1I_NS1R_17LinearCombinationISI_fSI_fLNS_15FloatRoundStyleE2EEES1K_S1Q_JEEENS4_5SM1004TMEM4LOAD26SM100_TMEM_LOAD_32dp32b16xENS4_13SM90_TMA_LOADENS11_INS12_ILi1ELi4ELi3EEES15_NSS_INS5_IJS16_S1M_EEENS5_IJS1M_SC_EEEEEEENS4_39AutoVectorizingCopyWithAssumedAlignmentILi128EEENS4_14SM90_TMA_STOREES26_S28_S28_EEEvvEEEEvNT_6ParamsE,"aw",@nobits
	.sectionflags	@""
	.align	16
	.zero		1024


//--------------------- .nv.shared.reserved.0     --------------------------
	.section	.nv.shared.reserved.0,"aw",@nobits
	.weak		__nv_reservedSMEM_offset_0_alias
	.size		__nv_reservedSMEM_offset_0_alias, 0, 64
	.other		__nv_reservedSMEM_offset_0_alias,@"STO_CUDA_RESERVED_SHARED STV_DEFAULT"
__nv_reservedSMEM_offset_0_alias:
	.zero		0
.nv.shared.reserved.0:
	.zero		64
	.weak		__nv_reservedSMEM_tcgen05_partition
	.type		__nv_reservedSMEM_tcgen05_partition,@object
	.size		__nv_reservedSMEM_tcgen05_partition,(.L_0 - __nv_reservedSMEM_tcgen05_partition)
__nv_reservedSMEM_tcgen05_partition:
	.zero		32
.L_0:


//--------------------- .nv.global                --------------------------
	.section	.nv.global,"aw",@nobits
.nv.global:
	.type		_ZN40_INTERNAL_6362acfa_4_k_cu_d435f19a_343874cute1_E,@object
	.size		_ZN40_INTERNAL_6362acfa_4_k_cu_d435f19a_343874cute1_E,(_ZN40_INTERNAL_6362acfa_4_k_cu_d435f19a_343874cuda3std3__45__cpo6cbeginE - _ZN40_INTERNAL_6362acfa_4_k_cu_d435f19a_343874cute1_E)
_ZN40_INTERNAL_6362acfa_4_k_cu_d435f19a_343874cute1_E:
	.zero		1
	.type		_ZN40_INTERNAL_6362acfa_4_k_cu_d435f19a_343874cuda3std3__45__cpo6cbeginE,@object
	.size		_ZN40_INTERNAL_6362acfa_4_k_cu_d435f19a_343874cuda3std3__45__cpo6cbeginE,(_ZN40_INTERNAL_6362acfa_4_k_cu_d435f19a_343874cuda3std3__48in_placeE - _ZN40_INTERNAL_6362acfa_4_k_cu_d435f19a_343874cuda3std3__45__cpo6cbeginE)
_ZN40_INTERNAL_6362acfa_4_k_cu_d435f19a_343874cuda3std3__45__cpo6cbeginE:
	.zero		1
	.type		_ZN40_INTERNAL_6362acfa_4_k_cu_d435f19a_343874cuda3std3__48in_placeE,@object
	.size		_ZN40_INTERNAL_6362acfa_4_k_cu_d435f19a_343874cuda3std3__48in_placeE,(_ZN40_INTERNAL_6362acfa_4_k_cu_d435f19a_343874cuda3std6ranges3__45__cpo9iter_moveE - _ZN40_INTERNAL_6362acfa_4_k_cu_d435f19a_343874cuda3std3__48in_placeE)
_ZN40_INTERNAL_6362acfa_4_k_cu_d435f19a_343874cuda3std3__48in_placeE:
	.zero		1
	.type		_ZN40_INTERNAL_6362acfa_4_k_cu_d435f19a_343874cuda3std6ranges3__45__cpo9iter_moveE,@object
	.size		_ZN40_INTERNAL_6362acfa_4_k_cu_d435f19a_343874cuda3std6ranges3__45__cpo9iter_moveE,(_ZN40_INTERNAL_6362acfa_4_k_cu_d435f19a_343874cuda3std3__45__cpo5beginE - _ZN40_INTERNAL_6362acfa_4_k_cu_d435f19a_343874cuda3std6ranges3__45__cpo9iter_moveE)
_ZN40_INTERNAL_6362acfa_4_k_cu_d435f19a_343874cuda3std6ranges3__45__cpo9iter_moveE:
	.zero		1
	.type		_ZN40_INTERNAL_6362acfa_4_k_cu_d435f19a_343874cuda3std3__45__cpo5beginE,@object
	.size		_ZN40_INTERNAL_6362acfa_4_k_cu_d435f19a_343874cuda3std3__45__cpo5beginE,(_ZN40_INTERNAL_6362acfa_4_k_cu_d435f19a_343874cuda3std3__442_GLOBAL__N__6362acfa_4_k_cu_d435f19a_343876ignoreE - _ZN40_INTERNAL_6362acfa_4_k_cu_d435f19a_343874cuda3std3__45__cpo5beginE)
_ZN40_INTERNAL_6362acfa_4_k_cu_d435f19a_343874cuda3std3__45__cpo5beginE:
	.zero		1
	.type		_ZN40_INTERNAL_6362acfa_4_k_cu_d435f19a_343874cuda3std3__442_GLOBAL__N__6362acfa_4_k_cu_d435f19a_343876ignoreE,@object
	.size		_ZN40_INTERNAL_6362acfa_4_k_cu_d435f19a_343874cuda3std3__442_GLOBAL__N__6362acfa_4_k_cu_d435f19a_343876ignoreE,(_ZN40_INTERNAL_6362acfa_4_k_cu_d435f19a_343874cute7productE - _ZN40_INTERNAL_6362acfa_4_k_cu_d435f19a_343874cuda3std3__442_GLOBAL__N__6362acfa_4_k_cu_d435f19a_343876ignoreE)
_ZN40_INTERNAL_6362acfa_4_k_cu_d435f19a_343874cuda3std3__442_GLOBAL__N__6362acfa_4_k_cu_d435f19a_343876ignoreE:
	.zero		1
	.type		_ZN40_INTERNAL_6362acfa_4_k_cu_d435f19a_343874cute7productE,@object
	.size		_ZN40_INTERNAL_6362acfa_4_k_cu_d435f19a_343874cute7productE,(_ZN40_INTERNAL_6362acfa_4_k_cu_d435f19a_343874cuda3std3__45__cpo3endE - _ZN40_INTERNAL_6362acfa_4_k_cu_d435f19a_343874cute7productE)
_ZN40_INTERNAL_6362acfa_4_k_cu_d435f19a_343874cute7productE:
	.zero		1
	.type		_ZN40_INTERNAL_6362acfa_4_k_cu_d435f19a_343874cuda3std3__45__cpo3endE,@object
	.size		_ZN40_INTERNAL_6362acfa_4_k_cu_d435f19a_343874cuda3std3__45__cpo3endE,(_ZN40_INTERNAL_6362acfa_4_k_cu_d435f19a_343874cuda3std3__419piecewise_constructE - _ZN40_INTERNAL_6362acfa_4_k_cu_d435f19a_343874cuda3std3__45__cpo3endE)
_ZN40_INTERNAL_6362acfa_4_k_cu_d435f19a_343874cuda3std3__45__cpo3endE:
	.zero		1
	.type		_ZN40_INTERNAL_6362acfa_4_k_cu_d435f19a_343874cuda3std3__419piecewise_constructE,@object
	.size		_ZN40_INTERNAL_6362acfa_4_k_cu_d435f19a_343874cuda3std3__419piecewise_constructE,(_ZN40_INTERNAL_6362acfa_4_k_cu_d435f19a_343874cuda3std3__45__cpo4cendE - _ZN40_INTERNAL_6362acfa_4_k_cu_d435f19a_343874cuda3std3__419piecewise_constructE)
_ZN40_INTERNAL_6362acfa_4_k_cu_d435f19a_343874cuda3std3__419piecewise_constructE:
	.zero		1
	.type		_ZN40_INTERNAL_6362acfa_4_k_cu_d435f19a_343874cuda3std3__45__cpo4cendE,@object
	.size		_ZN40_INTERNAL_6362acfa_4_k_cu_d435f19a_343874cuda3std3__45__cpo4cendE,(_ZN40_INTERNAL_6362acfa_4_k_cu_d435f19a_343874cuda3std6ranges3__45__cpo4swapE - _ZN40_INTERNAL_6362acfa_4_k_cu_d435f19a_343874cuda3std3__45__cpo4cendE)
_ZN40_INTERNAL_6362acfa_4_k_cu_d435f19a_343874cuda3std3__45__cpo4cendE:
	.zero		1
	.type		_ZN40_INTERNAL_6362acfa_4_k_cu_d435f19a_343874cuda3std6ranges3__45__cpo4swapE,@object
	.size		_ZN40_INTERNAL_6362acfa_4_k_cu_d435f19a_343874cuda3std6ranges3__45__cpo4swapE,(.L_10 - _ZN40_INTERNAL_6362acfa_4_k_cu_d435f19a_343874cuda3std6ranges3__45__cpo4swapE)
_ZN40_INTERNAL_6362acfa_4_k_cu_d435f19a_343874cuda3std6ranges3__45__cpo4swapE:
	.zero		1
.L_10:


//--------------------- .nv.constant0._ZN7cutlass13device_kernelINS_4gemm6kernel13GemmUniversalIN4cute5tupleIJiiiiEEENS1_10collective13CollectiveMmaINS1_35MainloopSm100TmaUmmaWarpSpecializedILi26ELi2ELi4ENS5_IJNS4_1CILi2EEESB_NSA_ILi1EEEEEEEENS5_IJNSA_ILi128EEESF_NSA_ILi32EEEEEENS_10bfloat16_tENS5_IJlSC_lEEESI_SJ_NS4_8TiledMMAINS4_8MMA_AtomIJNS4_26SM100_MMA_F16BF16_2x1SM_SSISI_SI_fLi128ELi128ELNS4_4UMMA5MajorE0ELSO_0ELNSN_7ScaleInE0ELSP_0EEEEEENS4_6LayoutINS5_IJSC_SC_SC_EEENS5_IJNSA_ILi0EEESU_SU_EEEEENS5_IJNS4_10UnderscoreESX_SX_EEEEENS4_28SM100_TMA_2SM_LOAD_MULTICASTENS4_14ComposedLayoutINS4_7SwizzleILi2ELi4ELi3EEENS4_18smem_ptr_flag_bitsILi16EEENSS_INS5_IJNSA_ILi8EEESG_EEENS5_IJSG_SC_EEEEEEEvNS4_8identityENS4_18SM100_TMA_2SM_LOADES1A_vS1B_EENS_8epilogue10collective18CollectiveEpilogueINS1E_23Sm100TmaWarpSpecializedILi4ELi2ELi16ELb1ELb0EEEJNS5_IJNSA_ILi64EEESF_SG_EEENS5_IJNSS_IS1J_SC_EENSS_INS5_IJNSA_ILi16EEESB_EEENS5_IJSC_S1J_EEEEEEEESI_SJ_SI_SJ_NS1E_6fusion15FusionCallbacksIS1I_NS1R_17LinearCombinationISI_fSI_fLNS_15FloatRoundStyleE2EEES1K_S1Q_JEEENS4_5SM1004TMEM4LOAD26SM100_TMEM_LOAD_32dp32b16xENS4_13SM90_TMA_LOADENS11_INS12_ILi1ELi4ELi3EEES15_NSS_INS5_IJS16_S1M_EEENS5_IJS1M_SC_EEEEEEENS4_39AutoVectorizingCopyWithAssumedAlignmentILi128EEENS4_14SM90_TMA_STOREES26_S28_S28_EEEvvEEEEvNT_6ParamsE --------------------------
	.section	.nv.constant0._ZN7cutlass13device_kernelINS_4gemm6kernel13GemmUniversalIN4cute5tupleIJiiiiEEENS1_10collective13CollectiveMmaINS1_35MainloopSm100TmaUmmaWarpSpecializedILi26ELi2ELi4ENS5_IJNS4_1CILi2EEESB_NSA_ILi1EEEEEEEENS5_IJNSA_ILi128EEESF_NSA_ILi32EEEEEENS_10bfloat16_tENS5_IJlSC_lEEESI_SJ_NS4_8TiledMMAINS4_8MMA_AtomIJNS4_26SM100_MMA_F16BF16_2x1SM_SSISI_SI_fLi128ELi128ELNS4_4UMMA5MajorE0ELSO_0ELNSN_7ScaleInE0ELSP_0EEEEEENS4_6LayoutINS5_IJSC_SC_SC_EEENS5_IJNSA_ILi0EEESU_SU_EEEEENS5_IJNS4_10UnderscoreESX_SX_EEEEENS4_28SM100_TMA_2SM_LOAD_MULTICASTENS4_14ComposedLayoutINS4_7SwizzleILi2ELi4ELi3EEENS4_18smem_ptr_flag_bitsILi16EEENSS_INS5_IJNSA_ILi8EEESG_EEENS5_IJSG_SC_EEEEEEEvNS4_8identityENS4_18SM100_TMA_2SM_LOADES1A_vS1B_EENS_8epilogue10collective18CollectiveEpilogueINS1E_23Sm100TmaWarpSpecializedILi4ELi2ELi16ELb1ELb0EEEJNS5_IJNSA_ILi64EEESF_SG_EEENS5_IJNSS_IS1J_SC_EENSS_INS5_IJNSA_ILi16EEESB_EEENS5_IJSC_S1J_EEEEEEEESI_SJ_SI_SJ_NS1E_6fusion15FusionCallbacksIS1I_NS1R_17LinearCombinationISI_fSI_fLNS_15FloatRoundStyleE2EEES1K_S1Q_JEEENS4_5SM1004TMEM4LOAD26SM100_TMEM_LOAD_32dp32b16xENS4_13SM90_TMA_LOADENS11_INS12_ILi1ELi4ELi3EEES15_NSS_INS5_IJS16_S1M_EEENS5_IJS1M_SC_EEEEEEENS4_39AutoVectorizingCopyWithAssumedAlignmentILi128EEENS4_14SM90_TMA_STOREES26_S28_S28_EEEvvEEEEvNT_6ParamsE,"a",@progbits
	.sectionflags	@""
	.align	4
.nv.constant0._ZN7cutlass13device_kernelINS_4gemm6kernel13GemmUniversalIN4cute5tupleIJiiiiEEENS1_10collective13CollectiveMmaINS1_35MainloopSm100TmaUmmaWarpSpecializedILi26ELi2ELi4ENS5_IJNS4_1CILi2EEESB_NSA_ILi1EEEEEEEENS5_IJNSA_ILi128EEESF_NSA_ILi32EEEEEENS_10bfloat16_tENS5_IJlSC_lEEESI_SJ_NS4_8TiledMMAINS4_8MMA_AtomIJNS4_26SM100_MMA_F16BF16_2x1SM_SSISI_SI_fLi128ELi128ELNS4_4UMMA5MajorE0ELSO_0ELNSN_7ScaleInE0ELSP_0EEEEEENS4_6LayoutINS5_IJSC_SC_SC_EEENS5_IJNSA_ILi0EEESU_SU_EEEEENS5_IJNS4_10UnderscoreESX_SX_EEEEENS4_28SM100_TMA_2SM_LOAD_MULTICASTENS4_14ComposedLayoutINS4_7SwizzleILi2ELi4ELi3EEENS4_18smem_ptr_flag_bitsILi16EEENSS_INS5_IJNSA_ILi8EEESG_EEENS5_IJSG_SC_EEEEEEEvNS4_8identityENS4_18SM100_TMA_2SM_LOADES1A_vS1B_EENS_8epilogue10collective18CollectiveEpilogueINS1E_23Sm100TmaWarpSpecializedILi4ELi2ELi16ELb1ELb0EEEJNS5_IJNSA_ILi64EEESF_SG_EEENS5_IJNSS_IS1J_SC_EENSS_INS5_IJNSA_ILi16EEESB_EEENS5_IJSC_S1J_EEEEEEEESI_SJ_SI_SJ_NS1E_6fusion15FusionCallbacksIS1I_NS1R_17LinearCombinationISI_fSI_fLNS_15FloatRoundStyleE2EEES1K_S1Q_JEEENS4_5SM1004TMEM4LOAD26SM100_TMEM_LOAD_32dp32b16xENS4_13SM90_TMA_LOADENS11_INS12_ILi1ELi4ELi3EEES15_NSS_INS5_IJS16_S1M_EEENS5_IJS1M_SC_EEEEEEENS4_39AutoVectorizingCopyWithAssumedAlignmentILi128EEENS4_14SM90_TMA_STOREES26_S28_S28_EEEvvEEEEvNT_6ParamsE:
	.zero		2944


//--------------------- SYMBOLS --------------------------

	.type		.nv.reservedSmem.offset0,@object
	.size		.nv.reservedSmem.offset0,0x4
	.type		.nv.reservedSmem.cap,@object
	.size		.nv.reservedSmem.cap,0x4
	.type		__assertfail,@function
